//
// Generated by NVIDIA NVVM Compiler
//
// Compiler Build ID: CL-36424714
// Cuda compilation tools, release 13.0, V13.0.88
// Based on NVVM 20.0.0
//

.version 9.0
.target sm_100
.address_size 64

	// .globl	_Z17kernel_exhaustivePiiPcS_
.extern .func  (.param .b32 func_retval0) vprintf
(
	.param .b64 vprintf_param_0,
	.param .b64 vprintf_param_1
)
;
.global .align 1 .b8 $str[10] = {111, 118, 101, 114, 102, 108, 111, 119, 33};

.visible .entry _Z17kernel_exhaustivePiiPcS_(
	.param .u64 .ptr .align 1 _Z17kernel_exhaustivePiiPcS__param_0,
	.param .u32 _Z17kernel_exhaustivePiiPcS__param_1,
	.param .u64 .ptr .align 1 _Z17kernel_exhaustivePiiPcS__param_2,
	.param .u64 .ptr .align 1 _Z17kernel_exhaustivePiiPcS__param_3
)
{
	.local .align 2 .b8 	__local_depot0[50];
	.reg .b64 	%SP;
	.reg .b64 	%SPL;
	.reg .pred 	%p<35>;
	.reg .b16 	%rs<268>;
	.reg .b32 	%r<735>;
	.reg .b32 	%f<25>;
	.reg .b64 	%rd<37>;

	mov.u64 	%SPL, __local_depot0;
	ld.param.u32 	%r42, [_Z17kernel_exhaustivePiiPcS__param_1];
	ld.param.u64 	%rd13, [_Z17kernel_exhaustivePiiPcS__param_3];
	add.u64 	%rd1, %SPL, 0;
	mov.u32 	%r43, %ctaid.x;
	mov.u32 	%r44, %ntid.x;
	mov.u32 	%r45, %tid.x;
	mad.lo.s32 	%r1, %r43, %r44, %r45;
	cvt.rn.f32.s32 	%f1, %r1;
	setp.lt.s32 	%p1, %r1, 1;
	mul.f32 	%f2, %f1, 0f4B000000;
	selp.f32 	%f3, %f2, %f1, %p1;
	selp.f32 	%f4, 0fC1B80000, 0f00000000, %p1;
	mov.b32 	%r46, %f3;
	add.s32 	%r47, %r46, -1060439283;
	and.b32  	%r48, %r47, -8388608;
	sub.s32 	%r49, %r46, %r48;
	mov.b32 	%f5, %r49;
	cvt.rn.f32.s32 	%f6, %r48;
	fma.rn.f32 	%f7, %f6, 0f34000000, %f4;
	add.f32 	%f8, %f5, 0fBF800000;
	fma.rn.f32 	%f9, %f8, 0f3DC6B27F, 0fBE2C7F30;
	fma.rn.f32 	%f10, %f9, %f8, 0f3E2FCF2A;
	fma.rn.f32 	%f11, %f10, %f8, 0fBE374E43;
	fma.rn.f32 	%f12, %f11, %f8, 0f3E520BF4;
	fma.rn.f32 	%f13, %f12, %f8, 0fBE763C8B;
	fma.rn.f32 	%f14, %f13, %f8, 0f3E93BF99;
	fma.rn.f32 	%f15, %f14, %f8, 0fBEB8AA49;
	fma.rn.f32 	%f16, %f15, %f8, 0f3EF6384A;
	fma.rn.f32 	%f17, %f16, %f8, 0fBF38AA3B;
	mul.f32 	%f18, %f8, %f17;
	mul.f32 	%f19, %f8, %f18;
	fma.rn.f32 	%f20, %f8, 0f3FB8AA3B, %f19;
	add.f32 	%f21, %f7, %f20;
	setp.gt.u32 	%p2, %r46, 2139095039;
	fma.rn.f32 	%f22, %f3, 0f7F800000, 0f7F800000;
	selp.f32 	%f23, %f22, %f21, %p2;
	setp.eq.f32 	%p3, %f3, 0f00000000;
	selp.f32 	%f24, 0fFF800000, %f23, %p3;
	cvt.rzi.s32.f32 	%r2, %f24;
	sub.s32 	%r3, 49, %r2;
	setp.lt.s32 	%p4, %r2, 0;
	@%p4 bra 	$L__BB0_19;
	add.s32 	%r4, %r2, 1;
	setp.lt.u32 	%p5, %r2, 3;
	mov.u32 	%r724, %r2;
	mov.u32 	%r725, %r3;
	@%p5 bra 	$L__BB0_6;
	neg.s32 	%r727, %r2;
	add.s64 	%rd2, %rd1, 3;
	and.b32  	%r50, %r4, -4;
	neg.s32 	%r726, %r50;
	mov.u32 	%r728, %r2;
	mov.u32 	%r729, %r3;
$L__BB0_3:
	.pragma "nounroll";
	mov.u32 	%r21, %r728;
	cvt.s64.s32 	%rd15, %r729;
	add.s64 	%rd5, %rd2, %rd15;
	shr.u32 	%r51, %r1, %r21;
	and.b32  	%r52, %r51, 1;
	setp.eq.b32 	%p6, %r52, 1;
	not.pred 	%p7, %p6;
	@%p7 bra 	$L__BB0_31;
	mov.b16 	%rs51, 49;
	st.local.u8 	[%rd5+-3], %rs51;
	bra.uni 	$L__BB0_32;
$L__BB0_5:
	add.s32 	%r725, %r727, 49;
	add.s32 	%r724, %r21, -4;
$L__BB0_6:
	and.b32  	%r59, %r4, 3;
	setp.eq.s32 	%p15, %r59, 0;
	@%p15 bra 	$L__BB0_19;
	setp.eq.s32 	%p16, %r59, 1;
	@%p16 bra 	$L__BB0_15;
	shr.u32 	%r60, %r1, %r724;
	and.b32  	%r61, %r60, 1;
	setp.eq.b32 	%p17, %r61, 1;
	not.pred 	%p18, %p17;
	cvt.s64.s32 	%rd16, %r725;
	add.s64 	%rd3, %rd1, %rd16;
	@%p18 bra 	$L__BB0_10;
	mov.b16 	%rs59, 49;
	st.local.u8 	[%rd3], %rs59;
	bra.uni 	$L__BB0_11;
$L__BB0_10:
	mov.b16 	%rs60, 48;
	st.local.u8 	[%rd3], %rs60;
$L__BB0_11:
	add.s32 	%r62, %r724, -1;
	shr.u32 	%r63, %r1, %r62;
	and.b32  	%r64, %r63, 1;
	setp.eq.b32 	%p19, %r64, 1;
	not.pred 	%p20, %p19;
	@%p20 bra 	$L__BB0_13;
	mov.b16 	%rs61, 49;
	st.local.u8 	[%rd3+1], %rs61;
	bra.uni 	$L__BB0_14;
$L__BB0_13:
	mov.b16 	%rs62, 48;
	st.local.u8 	[%rd3+1], %rs62;
$L__BB0_14:
	add.s32 	%r725, %r725, 2;
	add.s32 	%r724, %r724, -2;
$L__BB0_15:
	and.b32  	%r65, %r2, 1;
	setp.eq.b32 	%p21, %r65, 1;
	@%p21 bra 	$L__BB0_19;
	shr.u32 	%r66, %r1, %r724;
	and.b32  	%r67, %r66, 1;
	setp.eq.b32 	%p22, %r67, 1;
	not.pred 	%p23, %p22;
	@%p23 bra 	$L__BB0_18;
	cvt.s64.s32 	%rd17, %r725;
	add.s64 	%rd18, %rd1, %rd17;
	mov.b16 	%rs63, 49;
	st.local.u8 	[%rd18], %rs63;
	bra.uni 	$L__BB0_19;
$L__BB0_18:
	cvt.s64.s32 	%rd19, %r725;
	add.s64 	%rd20, %rd1, %rd19;
	mov.b16 	%rs64, 48;
	st.local.u8 	[%rd20], %rs64;
$L__BB0_19:
	setp.gt.s32 	%p24, %r2, 48;
	@%p24 bra 	$L__BB0_43;
	max.s32 	%r15, %r3, 1;
	and.b32  	%r16, %r15, 15;
	setp.lt.s32 	%p25, %r3, 16;
	mov.b32 	%r730, 0;
	@%p25 bra 	$L__BB0_23;
	and.b32  	%r730, %r15, 2147483632;
	neg.s32 	%r734, %r730;
	add.s64 	%rd36, %rd1, 8;
$L__BB0_22:
	.pragma "nounroll";
	mov.b16 	%rs65, 48;
	st.local.v2.u8 	[%rd36+-8], {%rs65, %rs65};
	st.local.v2.u8 	[%rd36+-6], {%rs65, %rs65};
	st.local.v2.u8 	[%rd36+-4], {%rs65, %rs65};
	st.local.v2.u8 	[%rd36+-2], {%rs65, %rs65};
	st.local.v2.u8 	[%rd36], {%rs65, %rs65};
	st.local.v2.u8 	[%rd36+2], {%rs65, %rs65};
	st.local.v2.u8 	[%rd36+4], {%rs65, %rs65};
	st.local.v2.u8 	[%rd36+6], {%rs65, %rs65};
	add.s32 	%r734, %r734, 16;
	add.s64 	%rd36, %rd36, 16;
	setp.eq.s32 	%p26, %r734, 0;
	@%p26 bra 	$L__BB0_23;
	bra.uni 	$L__BB0_22;
$L__BB0_23:
	setp.eq.s32 	%p27, %r16, 0;
	@%p27 bra 	$L__BB0_43;
	and.b32  	%r31, %r15, 7;
	setp.lt.u32 	%p28, %r16, 8;
	@%p28 bra 	$L__BB0_26;
	cvt.u64.u32 	%rd21, %r730;
	add.s64 	%rd22, %rd1, %rd21;
	mov.b16 	%rs66, 48;
	st.local.u8 	[%rd22], %rs66;
	st.local.u8 	[%rd22+1], %rs66;
	st.local.u8 	[%rd22+2], %rs66;
	st.local.u8 	[%rd22+3], %rs66;
	st.local.u8 	[%rd22+4], %rs66;
	st.local.u8 	[%rd22+5], %rs66;
	st.local.u8 	[%rd22+6], %rs66;
	st.local.u8 	[%rd22+7], %rs66;
	add.s32 	%r730, %r730, 8;
$L__BB0_26:
	setp.eq.s32 	%p29, %r31, 0;
	@%p29 bra 	$L__BB0_43;
	and.b32  	%r34, %r15, 3;
	setp.lt.u32 	%p30, %r31, 4;
	@%p30 bra 	$L__BB0_29;
	cvt.u64.u32 	%rd23, %r730;
	add.s64 	%rd24, %rd1, %rd23;
	mov.b16 	%rs67, 48;
	st.local.u8 	[%rd24], %rs67;
	st.local.u8 	[%rd24+1], %rs67;
	st.local.u8 	[%rd24+2], %rs67;
	st.local.u8 	[%rd24+3], %rs67;
	add.s32 	%r730, %r730, 4;
$L__BB0_29:
	setp.eq.s32 	%p31, %r34, 0;
	@%p31 bra 	$L__BB0_43;
	cvt.u64.u32 	%rd25, %r730;
	add.s64 	%rd35, %rd1, %rd25;
	neg.s32 	%r733, %r34;
	bra.uni 	$L__BB0_42;
$L__BB0_31:
	mov.b16 	%rs52, 48;
	st.local.u8 	[%rd5+-3], %rs52;
$L__BB0_32:
	add.s32 	%r23, %r21, -1;
	shr.u32 	%r53, %r1, %r23;
	and.b32  	%r54, %r53, 1;
	setp.eq.b32 	%p8, %r54, 1;
	not.pred 	%p9, %p8;
	@%p9 bra 	$L__BB0_34;
	mov.b16 	%rs53, 49;
	st.local.u8 	[%rd5+-2], %rs53;
	bra.uni 	$L__BB0_35;
$L__BB0_34:
	mov.b16 	%rs54, 48;
	st.local.u8 	[%rd5+-2], %rs54;
$L__BB0_35:
	add.s32 	%r24, %r23, -1;
	shr.u32 	%r55, %r1, %r24;
	and.b32  	%r56, %r55, 1;
	setp.eq.b32 	%p10, %r56, 1;
	not.pred 	%p11, %p10;
	@%p11 bra 	$L__BB0_37;
	mov.b16 	%rs55, 49;
	st.local.u8 	[%rd5+-1], %rs55;
	bra.uni 	$L__BB0_38;
$L__BB0_37:
	mov.b16 	%rs56, 48;
	st.local.u8 	[%rd5+-1], %rs56;
$L__BB0_38:
	add.s32 	%r25, %r24, -1;
	shr.u32 	%r57, %r1, %r25;
	and.b32  	%r58, %r57, 1;
	setp.eq.b32 	%p12, %r58, 1;
	not.pred 	%p13, %p12;
	@%p13 bra 	$L__BB0_40;
	mov.b16 	%rs57, 49;
	st.local.u8 	[%rd5], %rs57;
	bra.uni 	$L__BB0_41;
$L__BB0_40:
	mov.b16 	%rs58, 48;
	st.local.u8 	[%rd5], %rs58;
$L__BB0_41:
	add.s32 	%r729, %r729, 4;
	add.s32 	%r727, %r727, 4;
	add.s32 	%r726, %r726, 4;
	setp.eq.s32 	%p14, %r726, 0;
	add.s32 	%r728, %r25, -1;
	@%p14 bra 	$L__BB0_5;
	bra.uni 	$L__BB0_3;
$L__BB0_42:
	.pragma "nounroll";
	mov.b16 	%rs68, 48;
	st.local.u8 	[%rd35], %rs68;
	add.s64 	%rd35, %rd35, 1;
	add.s32 	%r733, %r733, 1;
	setp.eq.s32 	%p32, %r733, 0;
	@%p32 bra 	$L__BB0_43;
	bra.uni 	$L__BB0_42;
$L__BB0_43:
	ld.param.u64 	%rd34, [_Z17kernel_exhaustivePiiPcS__param_2];
	cvta.to.global.u64 	%rd26, %rd34;
	ld.global.u8 	%rs69, [%rd26];
	ld.global.u8 	%rs70, [%rd26+1];
	ld.global.u8 	%rs71, [%rd26+2];
	ld.global.u8 	%rs72, [%rd26+3];
	ld.global.u8 	%rs73, [%rd26+4];
	ld.global.u8 	%rs74, [%rd26+5];
	ld.global.u8 	%rs75, [%rd26+6];
	ld.global.u8 	%rs76, [%rd26+7];
	ld.global.u8 	%rs77, [%rd26+8];
	ld.global.u8 	%rs78, [%rd26+9];
	ld.global.u8 	%rs79, [%rd26+10];
	ld.global.u8 	%rs80, [%rd26+11];
	ld.global.u8 	%rs81, [%rd26+12];
	ld.global.u8 	%rs82, [%rd26+13];
	ld.global.u8 	%rs83, [%rd26+14];
	ld.global.u8 	%rs84, [%rd26+15];
	ld.global.u8 	%rs85, [%rd26+16];
	ld.global.u8 	%rs86, [%rd26+17];
	ld.global.u8 	%rs87, [%rd26+18];
	ld.global.u8 	%rs88, [%rd26+19];
	ld.global.u8 	%rs89, [%rd26+20];
	ld.global.u8 	%rs90, [%rd26+21];
	ld.global.u8 	%rs91, [%rd26+22];
	ld.global.u8 	%rs92, [%rd26+23];
	ld.global.u8 	%rs93, [%rd26+24];
	ld.global.u8 	%rs94, [%rd26+25];
	ld.global.u8 	%rs95, [%rd26+26];
	ld.global.u8 	%rs96, [%rd26+27];
	ld.global.u8 	%rs97, [%rd26+28];
	ld.global.u8 	%rs98, [%rd26+29];
	ld.global.u8 	%rs99, [%rd26+30];
	ld.global.u8 	%rs100, [%rd26+31];
	ld.global.u8 	%rs101, [%rd26+32];
	ld.global.u8 	%rs102, [%rd26+33];
	ld.global.u8 	%rs103, [%rd26+34];
	ld.global.u8 	%rs104, [%rd26+35];
	ld.global.u8 	%rs105, [%rd26+36];
	ld.global.u8 	%rs106, [%rd26+37];
	ld.global.u8 	%rs107, [%rd26+38];
	ld.global.u8 	%rs108, [%rd26+39];
	ld.global.u8 	%rs109, [%rd26+40];
	ld.global.u8 	%rs110, [%rd26+41];
	ld.global.u8 	%rs111, [%rd26+42];
	ld.global.u8 	%rs112, [%rd26+43];
	ld.global.u8 	%rs113, [%rd26+44];
	ld.global.u8 	%rs114, [%rd26+45];
	ld.global.u8 	%rs115, [%rd26+46];
	ld.global.u8 	%rs116, [%rd26+47];
	ld.global.u8 	%rs117, [%rd26+48];
	ld.global.u8 	%rs118, [%rd26+49];
	cvt.u32.u16 	%r69, %rs118;
	cvt.s32.s8 	%r70, %r69;
	ld.local.v2.u8 	{%rs119, %rs120}, [%rd1+48];
	cvt.u32.u16 	%r71, %rs120;
	cvt.s32.s8 	%r72, %r71;
	xor.b16  	%rs1, %rs118, %rs120;
	or.b32  	%r73, %r70, 48;
	and.b32  	%r74, %r73, %r72;
	and.b32  	%r75, %r70, 48;
	or.b32  	%r76, %r74, %r75;
	cvt.u32.u16 	%r77, %rs117;
	cvt.s32.s8 	%r78, %r77;
	cvt.u32.u16 	%r79, %rs119;
	cvt.s32.s8 	%r80, %r79;
	cvt.u16.u32 	%rs121, %r76;
	xor.b16  	%rs122, %rs117, %rs121;
	xor.b16  	%rs2, %rs122, %rs119;
	or.b32  	%r81, %r76, %r78;
	and.b32  	%r82, %r81, %r80;
	and.b32  	%r83, %r76, %r78;
	or.b32  	%r84, %r82, %r83;
	cvt.u32.u16 	%r85, %rs116;
	cvt.s32.s8 	%r86, %r85;
	ld.local.v2.u8 	{%rs123, %rs124}, [%rd1+46];
	cvt.u32.u16 	%r87, %rs124;
	cvt.s32.s8 	%r88, %r87;
	cvt.u16.u32 	%rs125, %r84;
	xor.b16  	%rs126, %rs116, %rs125;
	xor.b16  	%rs3, %rs126, %rs124;
	or.b32  	%r89, %r84, %r86;
	and.b32  	%r90, %r89, %r88;
	and.b32  	%r91, %r84, %r86;
	or.b32  	%r92, %r90, %r91;
	cvt.u32.u16 	%r93, %rs115;
	cvt.s32.s8 	%r94, %r93;
	cvt.u32.u16 	%r95, %rs123;
	cvt.s32.s8 	%r96, %r95;
	cvt.u16.u32 	%rs127, %r92;
	xor.b16  	%rs128, %rs115, %rs127;
	xor.b16  	%rs4, %rs128, %rs123;
	or.b32  	%r97, %r92, %r94;
	and.b32  	%r98, %r97, %r96;
	and.b32  	%r99, %r92, %r94;
	or.b32  	%r100, %r98, %r99;
	cvt.u32.u16 	%r101, %rs114;
	cvt.s32.s8 	%r102, %r101;
	ld.local.v2.u8 	{%rs129, %rs130}, [%rd1+44];
	cvt.u32.u16 	%r103, %rs130;
	cvt.s32.s8 	%r104, %r103;
	cvt.u16.u32 	%rs131, %r100;
	xor.b16  	%rs132, %rs114, %rs131;
	xor.b16  	%rs5, %rs132, %rs130;
	or.b32  	%r105, %r100, %r102;
	and.b32  	%r106, %r105, %r104;
	and.b32  	%r107, %r100, %r102;
	or.b32  	%r108, %r106, %r107;
	cvt.u32.u16 	%r109, %rs113;
	cvt.s32.s8 	%r110, %r109;
	cvt.u32.u16 	%r111, %rs129;
	cvt.s32.s8 	%r112, %r111;
	cvt.u16.u32 	%rs133, %r108;
	xor.b16  	%rs134, %rs113, %rs133;
	xor.b16  	%rs6, %rs134, %rs129;
	or.b32  	%r113, %r108, %r110;
	and.b32  	%r114, %r113, %r112;
	and.b32  	%r115, %r108, %r110;
	or.b32  	%r116, %r114, %r115;
	cvt.u32.u16 	%r117, %rs112;
	cvt.s32.s8 	%r118, %r117;
	ld.local.v2.u8 	{%rs135, %rs136}, [%rd1+42];
	cvt.u32.u16 	%r119, %rs136;
	cvt.s32.s8 	%r120, %r119;
	cvt.u16.u32 	%rs137, %r116;
	xor.b16  	%rs138, %rs112, %rs137;
	xor.b16  	%rs7, %rs138, %rs136;
	or.b32  	%r121, %r116, %r118;
	and.b32  	%r122, %r121, %r120;
	and.b32  	%r123, %r116, %r118;
	or.b32  	%r124, %r122, %r123;
	cvt.u32.u16 	%r125, %rs111;
	cvt.s32.s8 	%r126, %r125;
	cvt.u32.u16 	%r127, %rs135;
	cvt.s32.s8 	%r128, %r127;
	cvt.u16.u32 	%rs139, %r124;
	xor.b16  	%rs140, %rs111, %rs139;
	xor.b16  	%rs8, %rs140, %rs135;
	or.b32  	%r129, %r124, %r126;
	and.b32  	%r130, %r129, %r128;
	and.b32  	%r131, %r124, %r126;
	or.b32  	%r132, %r130, %r131;
	cvt.u32.u16 	%r133, %rs110;
	cvt.s32.s8 	%r134, %r133;
	ld.local.v2.u8 	{%rs141, %rs142}, [%rd1+40];
	cvt.u32.u16 	%r135, %rs142;
	cvt.s32.s8 	%r136, %r135;
	cvt.u16.u32 	%rs143, %r132;
	xor.b16  	%rs144, %rs110, %rs143;
	xor.b16  	%rs9, %rs144, %rs142;
	or.b32  	%r137, %r132, %r134;
	and.b32  	%r138, %r137, %r136;
	and.b32  	%r139, %r132, %r134;
	or.b32  	%r140, %r138, %r139;
	cvt.u32.u16 	%r141, %rs109;
	cvt.s32.s8 	%r142, %r141;
	cvt.u32.u16 	%r143, %rs141;
	cvt.s32.s8 	%r144, %r143;
	cvt.u16.u32 	%rs145, %r140;
	xor.b16  	%rs146, %rs109, %rs145;
	xor.b16  	%rs10, %rs146, %rs141;
	or.b32  	%r145, %r140, %r142;
	and.b32  	%r146, %r145, %r144;
	and.b32  	%r147, %r140, %r142;
	or.b32  	%r148, %r146, %r147;
	cvt.u32.u16 	%r149, %rs108;
	cvt.s32.s8 	%r150, %r149;
	ld.local.v2.u8 	{%rs147, %rs148}, [%rd1+38];
	cvt.u32.u16 	%r151, %rs148;
	cvt.s32.s8 	%r152, %r151;
	cvt.u16.u32 	%rs149, %r148;
	xor.b16  	%rs150, %rs108, %rs149;
	xor.b16  	%rs11, %rs150, %rs148;
	or.b32  	%r153, %r148, %r150;
	and.b32  	%r154, %r153, %r152;
	and.b32  	%r155, %r148, %r150;
	or.b32  	%r156, %r154, %r155;
	cvt.u32.u16 	%r157, %rs107;
	cvt.s32.s8 	%r158, %r157;
	cvt.u32.u16 	%r159, %rs147;
	cvt.s32.s8 	%r160, %r159;
	cvt.u16.u32 	%rs151, %r156;
	xor.b16  	%rs152, %rs107, %rs151;
	xor.b16  	%rs12, %rs152, %rs147;
	or.b32  	%r161, %r156, %r158;
	and.b32  	%r162, %r161, %r160;
	and.b32  	%r163, %r156, %r158;
	or.b32  	%r164, %r162, %r163;
	cvt.u32.u16 	%r165, %rs106;
	cvt.s32.s8 	%r166, %r165;
	ld.local.v2.u8 	{%rs153, %rs154}, [%rd1+36];
	cvt.u32.u16 	%r167, %rs154;
	cvt.s32.s8 	%r168, %r167;
	cvt.u16.u32 	%rs155, %r164;
	xor.b16  	%rs156, %rs106, %rs155;
	xor.b16  	%rs13, %rs156, %rs154;
	or.b32  	%r169, %r164, %r166;
	and.b32  	%r170, %r169, %r168;
	and.b32  	%r171, %r164, %r166;
	or.b32  	%r172, %r170, %r171;
	cvt.u32.u16 	%r173, %rs105;
	cvt.s32.s8 	%r174, %r173;
	cvt.u32.u16 	%r175, %rs153;
	cvt.s32.s8 	%r176, %r175;
	cvt.u16.u32 	%rs157, %r172;
	xor.b16  	%rs158, %rs105, %rs157;
	xor.b16  	%rs14, %rs158, %rs153;
	or.b32  	%r177, %r172, %r174;
	and.b32  	%r178, %r177, %r176;
	and.b32  	%r179, %r172, %r174;
	or.b32  	%r180, %r178, %r179;
	cvt.u32.u16 	%r181, %rs104;
	cvt.s32.s8 	%r182, %r181;
	ld.local.v2.u8 	{%rs159, %rs160}, [%rd1+34];
	cvt.u32.u16 	%r183, %rs160;
	cvt.s32.s8 	%r184, %r183;
	cvt.u16.u32 	%rs161, %r180;
	xor.b16  	%rs162, %rs104, %rs161;
	xor.b16  	%rs15, %rs162, %rs160;
	or.b32  	%r185, %r180, %r182;
	and.b32  	%r186, %r185, %r184;
	and.b32  	%r187, %r180, %r182;
	or.b32  	%r188, %r186, %r187;
	cvt.u32.u16 	%r189, %rs103;
	cvt.s32.s8 	%r190, %r189;
	cvt.u32.u16 	%r191, %rs159;
	cvt.s32.s8 	%r192, %r191;
	cvt.u16.u32 	%rs163, %r188;
	xor.b16  	%rs164, %rs103, %rs163;
	xor.b16  	%rs16, %rs164, %rs159;
	or.b32  	%r193, %r188, %r190;
	and.b32  	%r194, %r193, %r192;
	and.b32  	%r195, %r188, %r190;
	or.b32  	%r196, %r194, %r195;
	cvt.u32.u16 	%r197, %rs102;
	cvt.s32.s8 	%r198, %r197;
	ld.local.v2.u8 	{%rs165, %rs166}, [%rd1+32];
	cvt.u32.u16 	%r199, %rs166;
	cvt.s32.s8 	%r200, %r199;
	cvt.u16.u32 	%rs167, %r196;
	xor.b16  	%rs168, %rs102, %rs167;
	xor.b16  	%rs17, %rs168, %rs166;
	or.b32  	%r201, %r196, %r198;
	and.b32  	%r202, %r201, %r200;
	and.b32  	%r203, %r196, %r198;
	or.b32  	%r204, %r202, %r203;
	cvt.u32.u16 	%r205, %rs101;
	cvt.s32.s8 	%r206, %r205;
	cvt.u32.u16 	%r207, %rs165;
	cvt.s32.s8 	%r208, %r207;
	cvt.u16.u32 	%rs169, %r204;
	xor.b16  	%rs170, %rs101, %rs169;
	xor.b16  	%rs18, %rs170, %rs165;
	or.b32  	%r209, %r204, %r206;
	and.b32  	%r210, %r209, %r208;
	and.b32  	%r211, %r204, %r206;
	or.b32  	%r212, %r210, %r211;
	cvt.u32.u16 	%r213, %rs100;
	cvt.s32.s8 	%r214, %r213;
	ld.local.v2.u8 	{%rs171, %rs172}, [%rd1+30];
	cvt.u32.u16 	%r215, %rs172;
	cvt.s32.s8 	%r216, %r215;
	cvt.u16.u32 	%rs173, %r212;
	xor.b16  	%rs174, %rs100, %rs173;
	xor.b16  	%rs19, %rs174, %rs172;
	or.b32  	%r217, %r212, %r214;
	and.b32  	%r218, %r217, %r216;
	and.b32  	%r219, %r212, %r214;
	or.b32  	%r220, %r218, %r219;
	cvt.u32.u16 	%r221, %rs99;
	cvt.s32.s8 	%r222, %r221;
	cvt.u32.u16 	%r223, %rs171;
	cvt.s32.s8 	%r224, %r223;
	cvt.u16.u32 	%rs175, %r220;
	xor.b16  	%rs176, %rs99, %rs175;
	xor.b16  	%rs20, %rs176, %rs171;
	or.b32  	%r225, %r220, %r222;
	and.b32  	%r226, %r225, %r224;
	and.b32  	%r227, %r220, %r222;
	or.b32  	%r228, %r226, %r227;
	cvt.u32.u16 	%r229, %rs98;
	cvt.s32.s8 	%r230, %r229;
	ld.local.v2.u8 	{%rs177, %rs178}, [%rd1+28];
	cvt.u32.u16 	%r231, %rs178;
	cvt.s32.s8 	%r232, %r231;
	cvt.u16.u32 	%rs179, %r228;
	xor.b16  	%rs180, %rs98, %rs179;
	xor.b16  	%rs21, %rs180, %rs178;
	or.b32  	%r233, %r228, %r230;
	and.b32  	%r234, %r233, %r232;
	and.b32  	%r235, %r228, %r230;
	or.b32  	%r236, %r234, %r235;
	cvt.u32.u16 	%r237, %rs97;
	cvt.s32.s8 	%r238, %r237;
	cvt.u32.u16 	%r239, %rs177;
	cvt.s32.s8 	%r240, %r239;
	cvt.u16.u32 	%rs181, %r236;
	xor.b16  	%rs182, %rs97, %rs181;
	xor.b16  	%rs22, %rs182, %rs177;
	or.b32  	%r241, %r236, %r238;
	and.b32  	%r242, %r241, %r240;
	and.b32  	%r243, %r236, %r238;
	or.b32  	%r244, %r242, %r243;
	cvt.u32.u16 	%r245, %rs96;
	cvt.s32.s8 	%r246, %r245;
	ld.local.v2.u8 	{%rs183, %rs184}, [%rd1+26];
	cvt.u32.u16 	%r247, %rs184;
	cvt.s32.s8 	%r248, %r247;
	cvt.u16.u32 	%rs185, %r244;
	xor.b16  	%rs186, %rs96, %rs185;
	xor.b16  	%rs23, %rs186, %rs184;
	or.b32  	%r249, %r244, %r246;
	and.b32  	%r250, %r249, %r248;
	and.b32  	%r251, %r244, %r246;
	or.b32  	%r252, %r250, %r251;
	cvt.u32.u16 	%r253, %rs95;
	cvt.s32.s8 	%r254, %r253;
	cvt.u32.u16 	%r255, %rs183;
	cvt.s32.s8 	%r256, %r255;
	cvt.u16.u32 	%rs187, %r252;
	xor.b16  	%rs188, %rs95, %rs187;
	xor.b16  	%rs24, %rs188, %rs183;
	or.b32  	%r257, %r252, %r254;
	and.b32  	%r258, %r257, %r256;
	and.b32  	%r259, %r252, %r254;
	or.b32  	%r260, %r258, %r259;
	cvt.u32.u16 	%r261, %rs94;
	cvt.s32.s8 	%r262, %r261;
	ld.local.v2.u8 	{%rs189, %rs190}, [%rd1+24];
	cvt.u32.u16 	%r263, %rs190;
	cvt.s32.s8 	%r264, %r263;
	cvt.u16.u32 	%rs191, %r260;
	xor.b16  	%rs192, %rs94, %rs191;
	xor.b16  	%rs25, %rs192, %rs190;
	or.b32  	%r265, %r260, %r262;
	and.b32  	%r266, %r265, %r264;
	and.b32  	%r267, %r260, %r262;
	or.b32  	%r268, %r266, %r267;
	cvt.u32.u16 	%r269, %rs93;
	cvt.s32.s8 	%r270, %r269;
	cvt.u32.u16 	%r271, %rs189;
	cvt.s32.s8 	%r272, %r271;
	cvt.u16.u32 	%rs193, %r268;
	xor.b16  	%rs194, %rs93, %rs193;
	xor.b16  	%rs26, %rs194, %rs189;
	or.b32  	%r273, %r268, %r270;
	and.b32  	%r274, %r273, %r272;
	and.b32  	%r275, %r268, %r270;
	or.b32  	%r276, %r274, %r275;
	cvt.u32.u16 	%r277, %rs92;
	cvt.s32.s8 	%r278, %r277;
	ld.local.v2.u8 	{%rs195, %rs196}, [%rd1+22];
	cvt.u32.u16 	%r279, %rs196;
	cvt.s32.s8 	%r280, %r279;
	cvt.u16.u32 	%rs197, %r276;
	xor.b16  	%rs198, %rs92, %rs197;
	xor.b16  	%rs27, %rs198, %rs196;
	or.b32  	%r281, %r276, %r278;
	and.b32  	%r282, %r281, %r280;
	and.b32  	%r283, %r276, %r278;
	or.b32  	%r284, %r282, %r283;
	cvt.u32.u16 	%r285, %rs91;
	cvt.s32.s8 	%r286, %r285;
	cvt.u32.u16 	%r287, %rs195;
	cvt.s32.s8 	%r288, %r287;
	cvt.u16.u32 	%rs199, %r284;
	xor.b16  	%rs200, %rs91, %rs199;
	xor.b16  	%rs28, %rs200, %rs195;
	or.b32  	%r289, %r284, %r286;
	and.b32  	%r290, %r289, %r288;
	and.b32  	%r291, %r284, %r286;
	or.b32  	%r292, %r290, %r291;
	cvt.u32.u16 	%r293, %rs90;
	cvt.s32.s8 	%r294, %r293;
	ld.local.v2.u8 	{%rs201, %rs202}, [%rd1+20];
	cvt.u32.u16 	%r295, %rs202;
	cvt.s32.s8 	%r296, %r295;
	cvt.u16.u32 	%rs203, %r292;
	xor.b16  	%rs204, %rs90, %rs203;
	xor.b16  	%rs29, %rs204, %rs202;
	or.b32  	%r297, %r292, %r294;
	and.b32  	%r298, %r297, %r296;
	and.b32  	%r299, %r292, %r294;
	or.b32  	%r300, %r298, %r299;
	cvt.u32.u16 	%r301, %rs89;
	cvt.s32.s8 	%r302, %r301;
	cvt.u32.u16 	%r303, %rs201;
	cvt.s32.s8 	%r304, %r303;
	cvt.u16.u32 	%rs205, %r300;
	xor.b16  	%rs206, %rs89, %rs205;
	xor.b16  	%rs30, %rs206, %rs201;
	or.b32  	%r305, %r300, %r302;
	and.b32  	%r306, %r305, %r304;
	and.b32  	%r307, %r300, %r302;
	or.b32  	%r308, %r306, %r307;
	cvt.u32.u16 	%r309, %rs88;
	cvt.s32.s8 	%r310, %r309;
	ld.local.v2.u8 	{%rs207, %rs208}, [%rd1+18];
	cvt.u32.u16 	%r311, %rs208;
	cvt.s32.s8 	%r312, %r311;
	cvt.u16.u32 	%rs209, %r308;
	xor.b16  	%rs210, %rs88, %rs209;
	xor.b16  	%rs31, %rs210, %rs208;
	or.b32  	%r313, %r308, %r310;
	and.b32  	%r314, %r313, %r312;
	and.b32  	%r315, %r308, %r310;
	or.b32  	%r316, %r314, %r315;
	cvt.u32.u16 	%r317, %rs87;
	cvt.s32.s8 	%r318, %r317;
	cvt.u32.u16 	%r319, %rs207;
	cvt.s32.s8 	%r320, %r319;
	cvt.u16.u32 	%rs211, %r316;
	xor.b16  	%rs212, %rs87, %rs211;
	xor.b16  	%rs32, %rs212, %rs207;
	or.b32  	%r321, %r316, %r318;
	and.b32  	%r322, %r321, %r320;
	and.b32  	%r323, %r316, %r318;
	or.b32  	%r324, %r322, %r323;
	cvt.u32.u16 	%r325, %rs86;
	cvt.s32.s8 	%r326, %r325;
	ld.local.v2.u8 	{%rs213, %rs214}, [%rd1+16];
	cvt.u32.u16 	%r327, %rs214;
	cvt.s32.s8 	%r328, %r327;
	cvt.u16.u32 	%rs215, %r324;
	xor.b16  	%rs216, %rs86, %rs215;
	xor.b16  	%rs33, %rs216, %rs214;
	or.b32  	%r329, %r324, %r326;
	and.b32  	%r330, %r329, %r328;
	and.b32  	%r331, %r324, %r326;
	or.b32  	%r332, %r330, %r331;
	cvt.u32.u16 	%r333, %rs85;
	cvt.s32.s8 	%r334, %r333;
	cvt.u32.u16 	%r335, %rs213;
	cvt.s32.s8 	%r336, %r335;
	cvt.u16.u32 	%rs217, %r332;
	xor.b16  	%rs218, %rs85, %rs217;
	xor.b16  	%rs34, %rs218, %rs213;
	or.b32  	%r337, %r332, %r334;
	and.b32  	%r338, %r337, %r336;
	and.b32  	%r339, %r332, %r334;
	or.b32  	%r340, %r338, %r339;
	cvt.u32.u16 	%r341, %rs84;
	cvt.s32.s8 	%r342, %r341;
	ld.local.v2.u8 	{%rs219, %rs220}, [%rd1+14];
	cvt.u32.u16 	%r343, %rs220;
	cvt.s32.s8 	%r344, %r343;
	cvt.u16.u32 	%rs221, %r340;
	xor.b16  	%rs222, %rs84, %rs221;
	xor.b16  	%rs35, %rs222, %rs220;
	or.b32  	%r345, %r340, %r342;
	and.b32  	%r346, %r345, %r344;
	and.b32  	%r347, %r340, %r342;
	or.b32  	%r348, %r346, %r347;
	cvt.u32.u16 	%r349, %rs83;
	cvt.s32.s8 	%r350, %r349;
	cvt.u32.u16 	%r351, %rs219;
	cvt.s32.s8 	%r352, %r351;
	cvt.u16.u32 	%rs223, %r348;
	xor.b16  	%rs224, %rs83, %rs223;
	xor.b16  	%rs36, %rs224, %rs219;
	or.b32  	%r353, %r348, %r350;
	and.b32  	%r354, %r353, %r352;
	and.b32  	%r355, %r348, %r350;
	or.b32  	%r356, %r354, %r355;
	cvt.u32.u16 	%r357, %rs82;
	cvt.s32.s8 	%r358, %r357;
	ld.local.v2.u8 	{%rs225, %rs226}, [%rd1+12];
	cvt.u32.u16 	%r359, %rs226;
	cvt.s32.s8 	%r360, %r359;
	cvt.u16.u32 	%rs227, %r356;
	xor.b16  	%rs228, %rs82, %rs227;
	xor.b16  	%rs37, %rs228, %rs226;
	or.b32  	%r361, %r356, %r358;
	and.b32  	%r362, %r361, %r360;
	and.b32  	%r363, %r356, %r358;
	or.b32  	%r364, %r362, %r363;
	cvt.u32.u16 	%r365, %rs81;
	cvt.s32.s8 	%r366, %r365;
	cvt.u32.u16 	%r367, %rs225;
	cvt.s32.s8 	%r368, %r367;
	cvt.u16.u32 	%rs229, %r364;
	xor.b16  	%rs230, %rs81, %rs229;
	xor.b16  	%rs38, %rs230, %rs225;
	or.b32  	%r369, %r364, %r366;
	and.b32  	%r370, %r369, %r368;
	and.b32  	%r371, %r364, %r366;
	or.b32  	%r372, %r370, %r371;
	cvt.u32.u16 	%r373, %rs80;
	cvt.s32.s8 	%r374, %r373;
	ld.local.v2.u8 	{%rs231, %rs232}, [%rd1+10];
	cvt.u32.u16 	%r375, %rs232;
	cvt.s32.s8 	%r376, %r375;
	cvt.u16.u32 	%rs233, %r372;
	xor.b16  	%rs234, %rs80, %rs233;
	xor.b16  	%rs39, %rs234, %rs232;
	or.b32  	%r377, %r372, %r374;
	and.b32  	%r378, %r377, %r376;
	and.b32  	%r379, %r372, %r374;
	or.b32  	%r380, %r378, %r379;
	cvt.u32.u16 	%r381, %rs79;
	cvt.s32.s8 	%r382, %r381;
	cvt.u32.u16 	%r383, %rs231;
	cvt.s32.s8 	%r384, %r383;
	cvt.u16.u32 	%rs235, %r380;
	xor.b16  	%rs236, %rs79, %rs235;
	xor.b16  	%rs40, %rs236, %rs231;
	or.b32  	%r385, %r380, %r382;
	and.b32  	%r386, %r385, %r384;
	and.b32  	%r387, %r380, %r382;
	or.b32  	%r388, %r386, %r387;
	cvt.u32.u16 	%r389, %rs78;
	cvt.s32.s8 	%r390, %r389;
	ld.local.v2.u8 	{%rs237, %rs238}, [%rd1+8];
	cvt.u32.u16 	%r391, %rs238;
	cvt.s32.s8 	%r392, %r391;
	cvt.u16.u32 	%rs239, %r388;
	xor.b16  	%rs240, %rs78, %rs239;
	xor.b16  	%rs41, %rs240, %rs238;
	or.b32  	%r393, %r388, %r390;
	and.b32  	%r394, %r393, %r392;
	and.b32  	%r395, %r388, %r390;
	or.b32  	%r396, %r394, %r395;
	cvt.u32.u16 	%r397, %rs77;
	cvt.s32.s8 	%r398, %r397;
	cvt.u32.u16 	%r399, %rs237;
	cvt.s32.s8 	%r400, %r399;
	cvt.u16.u32 	%rs241, %r396;
	xor.b16  	%rs242, %rs77, %rs241;
	xor.b16  	%rs42, %rs242, %rs237;
	or.b32  	%r401, %r396, %r398;
	and.b32  	%r402, %r401, %r400;
	and.b32  	%r403, %r396, %r398;
	or.b32  	%r404, %r402, %r403;
	cvt.u32.u16 	%r405, %rs76;
	cvt.s32.s8 	%r406, %r405;
	ld.local.v2.u8 	{%rs243, %rs244}, [%rd1+6];
	cvt.u32.u16 	%r407, %rs244;
	cvt.s32.s8 	%r408, %r407;
	cvt.u16.u32 	%rs245, %r404;
	xor.b16  	%rs246, %rs76, %rs245;
	xor.b16  	%rs43, %rs246, %rs244;
	or.b32  	%r409, %r404, %r406;
	and.b32  	%r410, %r409, %r408;
	and.b32  	%r411, %r404, %r406;
	or.b32  	%r412, %r410, %r411;
	cvt.u32.u16 	%r413, %rs75;
	cvt.s32.s8 	%r414, %r413;
	cvt.u32.u16 	%r415, %rs243;
	cvt.s32.s8 	%r416, %r415;
	cvt.u16.u32 	%rs247, %r412;
	xor.b16  	%rs248, %rs75, %rs247;
	xor.b16  	%rs44, %rs248, %rs243;
	or.b32  	%r417, %r412, %r414;
	and.b32  	%r418, %r417, %r416;
	and.b32  	%r419, %r412, %r414;
	or.b32  	%r420, %r418, %r419;
	cvt.u32.u16 	%r421, %rs74;
	cvt.s32.s8 	%r422, %r421;
	ld.local.v2.u8 	{%rs249, %rs250}, [%rd1+4];
	cvt.u32.u16 	%r423, %rs250;
	cvt.s32.s8 	%r424, %r423;
	cvt.u16.u32 	%rs251, %r420;
	xor.b16  	%rs252, %rs74, %rs251;
	xor.b16  	%rs45, %rs252, %rs250;
	or.b32  	%r425, %r420, %r422;
	and.b32  	%r426, %r425, %r424;
	and.b32  	%r427, %r420, %r422;
	or.b32  	%r428, %r426, %r427;
	cvt.u32.u16 	%r429, %rs73;
	cvt.s32.s8 	%r430, %r429;
	cvt.u32.u16 	%r431, %rs249;
	cvt.s32.s8 	%r432, %r431;
	cvt.u16.u32 	%rs253, %r428;
	xor.b16  	%rs254, %rs73, %rs253;
	xor.b16  	%rs46, %rs254, %rs249;
	or.b32  	%r433, %r428, %r430;
	and.b32  	%r434, %r433, %r432;
	and.b32  	%r435, %r428, %r430;
	or.b32  	%r436, %r434, %r435;
	cvt.u32.u16 	%r437, %rs72;
	cvt.s32.s8 	%r438, %r437;
	ld.local.v2.u8 	{%rs255, %rs256}, [%rd1+2];
	cvt.u32.u16 	%r439, %rs256;
	cvt.s32.s8 	%r440, %r439;
	cvt.u16.u32 	%rs257, %r436;
	xor.b16  	%rs258, %rs72, %rs257;
	xor.b16  	%rs47, %rs258, %rs256;
	or.b32  	%r441, %r436, %r438;
	and.b32  	%r442, %r441, %r440;
	and.b32  	%r443, %r436, %r438;
	or.b32  	%r444, %r442, %r443;
	cvt.u32.u16 	%r445, %rs71;
	cvt.s32.s8 	%r446, %r445;
	cvt.u32.u16 	%r447, %rs255;
	cvt.s32.s8 	%r448, %r447;
	cvt.u16.u32 	%rs259, %r444;
	xor.b16  	%rs260, %rs71, %rs259;
	xor.b16  	%rs48, %rs260, %rs255;
	or.b32  	%r449, %r444, %r446;
	and.b32  	%r450, %r449, %r448;
	and.b32  	%r451, %r444, %r446;
	or.b32  	%r452, %r450, %r451;
	cvt.u32.u16 	%r453, %rs70;
	cvt.s32.s8 	%r454, %r453;
	ld.local.v2.u8 	{%rs261, %rs262}, [%rd1];
	cvt.u32.u16 	%r455, %rs262;
	cvt.s32.s8 	%r456, %r455;
	cvt.u16.u32 	%rs263, %r452;
	xor.b16  	%rs264, %rs70, %rs263;
	xor.b16  	%rs49, %rs264, %rs262;
	or.b32  	%r457, %r452, %r454;
	and.b32  	%r458, %r457, %r456;
	and.b32  	%r459, %r452, %r454;
	or.b32  	%r460, %r458, %r459;
	cvt.u32.u16 	%r461, %rs69;
	cvt.s32.s8 	%r462, %r461;
	cvt.u32.u16 	%r463, %rs261;
	cvt.s32.s8 	%r464, %r463;
	cvt.u16.u32 	%rs265, %r460;
	xor.b16  	%rs266, %rs69, %rs265;
	xor.b16  	%rs50, %rs266, %rs261;
	or.b32  	%r465, %r460, %r462;
	and.b32  	%r466, %r465, %r464;
	and.b32  	%r467, %r460, %r462;
	or.b32  	%r468, %r466, %r467;
	setp.ne.s32 	%p33, %r468, 1;
	@%p33 bra 	$L__BB0_45;
	mov.u64 	%rd27, $str;
	cvta.global.u64 	%rd28, %rd27;
	{ // callseq 0, 0
	.param .b64 param0;
	st.param.b64 	[param0], %rd28;
	.param .b64 param1;
	st.param.b64 	[param1], 0;
	.param .b32 retval0;
	call.uni (retval0), 
	vprintf, 
	(
	param0, 
	param1
	);
	ld.param.b32 	%r469, [retval0];
	} // callseq 0
$L__BB0_45:
	ld.param.u64 	%rd33, [_Z17kernel_exhaustivePiiPcS__param_0];
	cvta.to.global.u64 	%rd29, %rd33;
	xor.b16  	%rs267, %rs1, 48;
	cvt.u32.u16 	%r471, %rs50;
	cvt.s32.s8 	%r472, %r471;
	add.s32 	%r473, %r472, -48;
	ld.global.u32 	%r474, [%rd29];
	mul.lo.s32 	%r475, %r473, %r474;
	cvt.u32.u16 	%r476, %rs49;
	cvt.s32.s8 	%r477, %r476;
	add.s32 	%r478, %r477, -48;
	ld.global.u32 	%r479, [%rd29+4];
	mad.lo.s32 	%r480, %r478, %r479, %r475;
	cvt.u32.u16 	%r481, %rs48;
	cvt.s32.s8 	%r482, %r481;
	add.s32 	%r483, %r482, -48;
	ld.global.u32 	%r484, [%rd29+8];
	mad.lo.s32 	%r485, %r483, %r484, %r480;
	cvt.u32.u16 	%r486, %rs47;
	cvt.s32.s8 	%r487, %r486;
	add.s32 	%r488, %r487, -48;
	ld.global.u32 	%r489, [%rd29+12];
	mad.lo.s32 	%r490, %r488, %r489, %r485;
	cvt.u32.u16 	%r491, %rs46;
	cvt.s32.s8 	%r492, %r491;
	add.s32 	%r493, %r492, -48;
	ld.global.u32 	%r494, [%rd29+16];
	mad.lo.s32 	%r495, %r493, %r494, %r490;
	cvt.u32.u16 	%r496, %rs45;
	cvt.s32.s8 	%r497, %r496;
	add.s32 	%r498, %r497, -48;
	ld.global.u32 	%r499, [%rd29+20];
	mad.lo.s32 	%r500, %r498, %r499, %r495;
	cvt.u32.u16 	%r501, %rs44;
	cvt.s32.s8 	%r502, %r501;
	add.s32 	%r503, %r502, -48;
	ld.global.u32 	%r504, [%rd29+24];
	mad.lo.s32 	%r505, %r503, %r504, %r500;
	cvt.u32.u16 	%r506, %rs43;
	cvt.s32.s8 	%r507, %r506;
	add.s32 	%r508, %r507, -48;
	ld.global.u32 	%r509, [%rd29+28];
	mad.lo.s32 	%r510, %r508, %r509, %r505;
	cvt.u32.u16 	%r511, %rs42;
	cvt.s32.s8 	%r512, %r511;
	add.s32 	%r513, %r512, -48;
	ld.global.u32 	%r514, [%rd29+32];
	mad.lo.s32 	%r515, %r513, %r514, %r510;
	cvt.u32.u16 	%r516, %rs41;
	cvt.s32.s8 	%r517, %r516;
	add.s32 	%r518, %r517, -48;
	ld.global.u32 	%r519, [%rd29+36];
	mad.lo.s32 	%r520, %r518, %r519, %r515;
	cvt.u32.u16 	%r521, %rs40;
	cvt.s32.s8 	%r522, %r521;
	add.s32 	%r523, %r522, -48;
	ld.global.u32 	%r524, [%rd29+40];
	mad.lo.s32 	%r525, %r523, %r524, %r520;
	cvt.u32.u16 	%r526, %rs39;
	cvt.s32.s8 	%r527, %r526;
	add.s32 	%r528, %r527, -48;
	ld.global.u32 	%r529, [%rd29+44];
	mad.lo.s32 	%r530, %r528, %r529, %r525;
	cvt.u32.u16 	%r531, %rs38;
	cvt.s32.s8 	%r532, %r531;
	add.s32 	%r533, %r532, -48;
	ld.global.u32 	%r534, [%rd29+48];
	mad.lo.s32 	%r535, %r533, %r534, %r530;
	cvt.u32.u16 	%r536, %rs37;
	cvt.s32.s8 	%r537, %r536;
	add.s32 	%r538, %r537, -48;
	ld.global.u32 	%r539, [%rd29+52];
	mad.lo.s32 	%r540, %r538, %r539, %r535;
	cvt.u32.u16 	%r541, %rs36;
	cvt.s32.s8 	%r542, %r541;
	add.s32 	%r543, %r542, -48;
	ld.global.u32 	%r544, [%rd29+56];
	mad.lo.s32 	%r545, %r543, %r544, %r540;
	cvt.u32.u16 	%r546, %rs35;
	cvt.s32.s8 	%r547, %r546;
	add.s32 	%r548, %r547, -48;
	ld.global.u32 	%r549, [%rd29+60];
	mad.lo.s32 	%r550, %r548, %r549, %r545;
	cvt.u32.u16 	%r551, %rs34;
	cvt.s32.s8 	%r552, %r551;
	add.s32 	%r553, %r552, -48;
	ld.global.u32 	%r554, [%rd29+64];
	mad.lo.s32 	%r555, %r553, %r554, %r550;
	cvt.u32.u16 	%r556, %rs33;
	cvt.s32.s8 	%r557, %r556;
	add.s32 	%r558, %r557, -48;
	ld.global.u32 	%r559, [%rd29+68];
	mad.lo.s32 	%r560, %r558, %r559, %r555;
	cvt.u32.u16 	%r561, %rs32;
	cvt.s32.s8 	%r562, %r561;
	add.s32 	%r563, %r562, -48;
	ld.global.u32 	%r564, [%rd29+72];
	mad.lo.s32 	%r565, %r563, %r564, %r560;
	cvt.u32.u16 	%r566, %rs31;
	cvt.s32.s8 	%r567, %r566;
	add.s32 	%r568, %r567, -48;
	ld.global.u32 	%r569, [%rd29+76];
	mad.lo.s32 	%r570, %r568, %r569, %r565;
	cvt.u32.u16 	%r571, %rs30;
	cvt.s32.s8 	%r572, %r571;
	add.s32 	%r573, %r572, -48;
	ld.global.u32 	%r574, [%rd29+80];
	mad.lo.s32 	%r575, %r573, %r574, %r570;
	cvt.u32.u16 	%r576, %rs29;
	cvt.s32.s8 	%r577, %r576;
	add.s32 	%r578, %r577, -48;
	ld.global.u32 	%r579, [%rd29+84];
	mad.lo.s32 	%r580, %r578, %r579, %r575;
	cvt.u32.u16 	%r581, %rs28;
	cvt.s32.s8 	%r582, %r581;
	add.s32 	%r583, %r582, -48;
	ld.global.u32 	%r584, [%rd29+88];
	mad.lo.s32 	%r585, %r583, %r584, %r580;
	cvt.u32.u16 	%r586, %rs27;
	cvt.s32.s8 	%r587, %r586;
	add.s32 	%r588, %r587, -48;
	ld.global.u32 	%r589, [%rd29+92];
	mad.lo.s32 	%r590, %r588, %r589, %r585;
	cvt.u32.u16 	%r591, %rs26;
	cvt.s32.s8 	%r592, %r591;
	add.s32 	%r593, %r592, -48;
	ld.global.u32 	%r594, [%rd29+96];
	mad.lo.s32 	%r595, %r593, %r594, %r590;
	cvt.u32.u16 	%r596, %rs25;
	cvt.s32.s8 	%r597, %r596;
	add.s32 	%r598, %r597, -48;
	ld.global.u32 	%r599, [%rd29+100];
	mad.lo.s32 	%r600, %r598, %r599, %r595;
	cvt.u32.u16 	%r601, %rs24;
	cvt.s32.s8 	%r602, %r601;
	add.s32 	%r603, %r602, -48;
	ld.global.u32 	%r604, [%rd29+104];
	mad.lo.s32 	%r605, %r603, %r604, %r600;
	cvt.u32.u16 	%r606, %rs23;
	cvt.s32.s8 	%r607, %r606;
	add.s32 	%r608, %r607, -48;
	ld.global.u32 	%r609, [%rd29+108];
	mad.lo.s32 	%r610, %r608, %r609, %r605;
	cvt.u32.u16 	%r611, %rs22;
	cvt.s32.s8 	%r612, %r611;
	add.s32 	%r613, %r612, -48;
	ld.global.u32 	%r614, [%rd29+112];
	mad.lo.s32 	%r615, %r613, %r614, %r610;
	cvt.u32.u16 	%r616, %rs21;
	cvt.s32.s8 	%r617, %r616;
	add.s32 	%r618, %r617, -48;
	ld.global.u32 	%r619, [%rd29+116];
	mad.lo.s32 	%r620, %r618, %r619, %r615;
	cvt.u32.u16 	%r621, %rs20;
	cvt.s32.s8 	%r622, %r621;
	add.s32 	%r623, %r622, -48;
	ld.global.u32 	%r624, [%rd29+120];
	mad.lo.s32 	%r625, %r623, %r624, %r620;
	cvt.u32.u16 	%r626, %rs19;
	cvt.s32.s8 	%r627, %r626;
	add.s32 	%r628, %r627, -48;
	ld.global.u32 	%r629, [%rd29+124];
	mad.lo.s32 	%r630, %r628, %r629, %r625;
	cvt.u32.u16 	%r631, %rs18;
	cvt.s32.s8 	%r632, %r631;
	add.s32 	%r633, %r632, -48;
	ld.global.u32 	%r634, [%rd29+128];
	mad.lo.s32 	%r635, %r633, %r634, %r630;
	cvt.u32.u16 	%r636, %rs17;
	cvt.s32.s8 	%r637, %r636;
	add.s32 	%r638, %r637, -48;
	ld.global.u32 	%r639, [%rd29+132];
	mad.lo.s32 	%r640, %r638, %r639, %r635;
	cvt.u32.u16 	%r641, %rs16;
	cvt.s32.s8 	%r642, %r641;
	add.s32 	%r643, %r642, -48;
	ld.global.u32 	%r644, [%rd29+136];
	mad.lo.s32 	%r645, %r643, %r644, %r640;
	cvt.u32.u16 	%r646, %rs15;
	cvt.s32.s8 	%r647, %r646;
	add.s32 	%r648, %r647, -48;
	ld.global.u32 	%r649, [%rd29+140];
	mad.lo.s32 	%r650, %r648, %r649, %r645;
	cvt.u32.u16 	%r651, %rs14;
	cvt.s32.s8 	%r652, %r651;
	add.s32 	%r653, %r652, -48;
	ld.global.u32 	%r654, [%rd29+144];
	mad.lo.s32 	%r655, %r653, %r654, %r650;
	cvt.u32.u16 	%r656, %rs13;
	cvt.s32.s8 	%r657, %r656;
	add.s32 	%r658, %r657, -48;
	ld.global.u32 	%r659, [%rd29+148];
	mad.lo.s32 	%r660, %r658, %r659, %r655;
	cvt.u32.u16 	%r661, %rs12;
	cvt.s32.s8 	%r662, %r661;
	add.s32 	%r663, %r662, -48;
	ld.global.u32 	%r664, [%rd29+152];
	mad.lo.s32 	%r665, %r663, %r664, %r660;
	cvt.u32.u16 	%r666, %rs11;
	cvt.s32.s8 	%r667, %r666;
	add.s32 	%r668, %r667, -48;
	ld.global.u32 	%r669, [%rd29+156];
	mad.lo.s32 	%r670, %r668, %r669, %r665;
	cvt.u32.u16 	%r671, %rs10;
	cvt.s32.s8 	%r672, %r671;
	add.s32 	%r673, %r672, -48;
	ld.global.u32 	%r674, [%rd29+160];
	mad.lo.s32 	%r675, %r673, %r674, %r670;
	cvt.u32.u16 	%r676, %rs9;
	cvt.s32.s8 	%r677, %r676;
	add.s32 	%r678, %r677, -48;
	ld.global.u32 	%r679, [%rd29+164];
	mad.lo.s32 	%r680, %r678, %r679, %r675;
	cvt.u32.u16 	%r681, %rs8;
	cvt.s32.s8 	%r682, %r681;
	add.s32 	%r683, %r682, -48;
	ld.global.u32 	%r684, [%rd29+168];
	mad.lo.s32 	%r685, %r683, %r684, %r680;
	cvt.u32.u16 	%r686, %rs7;
	cvt.s32.s8 	%r687, %r686;
	add.s32 	%r688, %r687, -48;
	ld.global.u32 	%r689, [%rd29+172];
	mad.lo.s32 	%r690, %r688, %r689, %r685;
	cvt.u32.u16 	%r691, %rs6;
	cvt.s32.s8 	%r692, %r691;
	add.s32 	%r693, %r692, -48;
	ld.global.u32 	%r694, [%rd29+176];
	mad.lo.s32 	%r695, %r693, %r694, %r690;
	cvt.u32.u16 	%r696, %rs5;
	cvt.s32.s8 	%r697, %r696;
	add.s32 	%r698, %r697, -48;
	ld.global.u32 	%r699, [%rd29+180];
	mad.lo.s32 	%r700, %r698, %r699, %r695;
	cvt.u32.u16 	%r701, %rs4;
	cvt.s32.s8 	%r702, %r701;
	add.s32 	%r703, %r702, -48;
	ld.global.u32 	%r704, [%rd29+184];
	mad.lo.s32 	%r705, %r703, %r704, %r700;
	cvt.u32.u16 	%r706, %rs3;
	cvt.s32.s8 	%r707, %r706;
	add.s32 	%r708, %r707, -48;
	ld.global.u32 	%r709, [%rd29+188];
	mad.lo.s32 	%r710, %r708, %r709, %r705;
	cvt.u32.u16 	%r711, %rs2;
	cvt.s32.s8 	%r712, %r711;
	add.s32 	%r713, %r712, -48;
	ld.global.u32 	%r714, [%rd29+192];
	mad.lo.s32 	%r715, %r713, %r714, %r710;
	cvt.u32.u16 	%r716, %rs267;
	cvt.s32.s8 	%r717, %r716;
	add.s32 	%r718, %r717, -48;
	ld.global.u32 	%r719, [%rd29+196];
	mad.lo.s32 	%r720, %r718, %r719, %r715;
	cvta.to.global.u64 	%rd30, %rd13;
	setp.gt.s32 	%p34, %r720, %r42;
	selp.b32 	%r721, 0, %r720, %p34;
	mul.wide.s32 	%rd31, %r1, 4;
	add.s64 	%rd32, %rd30, %rd31;
	st.global.u32 	[%rd32], %r721;
	ret;

}
	// .globl	_Z26reduceCompleteUnrollWarps8PiS_i
.visible .entry _Z26reduceCompleteUnrollWarps8PiS_i(
	.param .u64 .ptr .align 1 _Z26reduceCompleteUnrollWarps8PiS_i_param_0,
	.param .u64 .ptr .align 1 _Z26reduceCompleteUnrollWarps8PiS_i_param_1,
	.param .u32 _Z26reduceCompleteUnrollWarps8PiS_i_param_2
)
{
	.reg .pred 	%p<34>;
	.reg .b32 	%r<138>;
	.reg .b64 	%rd<40>;

	ld.param.u64 	%rd7, [_Z26reduceCompleteUnrollWarps8PiS_i_param_0];
	ld.param.u64 	%rd6, [_Z26reduceCompleteUnrollWarps8PiS_i_param_1];
	ld.param.u32 	%r67, [_Z26reduceCompleteUnrollWarps8PiS_i_param_2];
	cvta.to.global.u64 	%rd1, %rd7;
	mov.u32 	%r1, %tid.x;
	mov.u32 	%r2, %ctaid.x;
	mov.u32 	%r3, %ntid.x;
	mul.lo.s32 	%r68, %r3, %r2;
	shl.b32 	%r69, %r68, 3;
	add.s32 	%r4, %r69, %r1;
	cvt.u64.u32 	%rd2, %r69;
	mad.lo.s32 	%r5, %r3, 7, %r4;
	setp.ge.u32 	%p1, %r5, %r67;
	mul.wide.u32 	%rd8, %r4, 4;
	add.s64 	%rd3, %rd1, %rd8;
	@%p1 bra 	$L__BB1_2;
	ld.global.u32 	%r131, [%rd3];
	mad.lo.s32 	%r78, %r3, -6, %r5;
	mul.wide.u32 	%rd21, %r78, 4;
	add.s64 	%rd22, %rd1, %rd21;
	ld.global.u32 	%r122, [%rd22];
	add.s32 	%r79, %r78, %r3;
	mul.wide.u32 	%rd23, %r79, 4;
	add.s64 	%rd24, %rd1, %rd23;
	ld.global.u32 	%r124, [%rd24];
	add.s32 	%r80, %r79, %r3;
	mul.wide.u32 	%rd25, %r80, 4;
	add.s64 	%rd26, %rd1, %rd25;
	ld.global.u32 	%r125, [%rd26];
	add.s32 	%r81, %r80, %r3;
	mul.wide.u32 	%rd27, %r81, 4;
	add.s64 	%rd28, %rd1, %rd27;
	ld.global.u32 	%r126, [%rd28];
	add.s32 	%r82, %r81, %r3;
	mul.wide.u32 	%rd29, %r82, 4;
	add.s64 	%rd30, %rd1, %rd29;
	ld.global.u32 	%r127, [%rd30];
	add.s32 	%r83, %r82, %r3;
	mul.wide.u32 	%rd31, %r83, 4;
	add.s64 	%rd32, %rd1, %rd31;
	ld.global.u32 	%r128, [%rd32];
	mul.wide.u32 	%rd33, %r5, 4;
	add.s64 	%rd34, %rd1, %rd33;
	ld.global.u32 	%r129, [%rd34];
	bra.uni 	$L__BB1_16;
$L__BB1_2:
	setp.ge.u32 	%p2, %r4, %r67;
	mov.b32 	%r131, 0;
	@%p2 bra 	$L__BB1_4;
	ld.global.u32 	%r131, [%rd3];
$L__BB1_4:
	mad.lo.s32 	%r16, %r3, -6, %r5;
	setp.ge.u32 	%p3, %r16, %r67;
	mov.b32 	%r122, 0;
	@%p3 bra 	$L__BB1_6;
	mul.wide.u32 	%rd9, %r16, 4;
	add.s64 	%rd10, %rd1, %rd9;
	ld.global.u32 	%r122, [%rd10];
$L__BB1_6:
	add.s32 	%r19, %r16, %r3;
	setp.ge.u32 	%p4, %r19, %r67;
	mov.b32 	%r124, 0;
	@%p4 bra 	$L__BB1_8;
	mul.wide.u32 	%rd11, %r19, 4;
	add.s64 	%rd12, %rd1, %rd11;
	ld.global.u32 	%r124, [%rd12];
$L__BB1_8:
	add.s32 	%r22, %r19, %r3;
	setp.ge.u32 	%p5, %r22, %r67;
	mov.b32 	%r125, 0;
	@%p5 bra 	$L__BB1_10;
	mul.wide.u32 	%rd13, %r22, 4;
	add.s64 	%rd14, %rd1, %rd13;
	ld.global.u32 	%r125, [%rd14];
$L__BB1_10:
	add.s32 	%r25, %r22, %r3;
	setp.ge.u32 	%p6, %r25, %r67;
	mov.b32 	%r126, 0;
	@%p6 bra 	$L__BB1_12;
	mul.wide.u32 	%rd15, %r25, 4;
	add.s64 	%rd16, %rd1, %rd15;
	ld.global.u32 	%r126, [%rd16];
$L__BB1_12:
	add.s32 	%r28, %r25, %r3;
	setp.ge.u32 	%p7, %r28, %r67;
	mov.b32 	%r127, 0;
	@%p7 bra 	$L__BB1_14;
	mul.wide.u32 	%rd17, %r28, 4;
	add.s64 	%rd18, %rd1, %rd17;
	ld.global.u32 	%r127, [%rd18];
$L__BB1_14:
	add.s32 	%r31, %r28, %r3;
	setp.ge.u32 	%p8, %r31, %r67;
	mov.b32 	%r128, 0;
	mov.u32 	%r129, %r128;
	@%p8 bra 	$L__BB1_16;
	mul.wide.u32 	%rd19, %r31, 4;
	add.s64 	%rd20, %rd1, %rd19;
	ld.global.u32 	%r128, [%rd20];
$L__BB1_16:
	max.s32 	%r84, %r128, %r129;
	max.s32 	%r85, %r127, %r84;
	max.s32 	%r41, %r126, %r85;
	max.s32 	%r86, %r125, %r41;
	max.s32 	%r42, %r86, %r124;
	setp.gt.s32 	%p9, %r122, %r42;
	mov.u32 	%r130, %r122;
	@%p9 bra 	$L__BB1_20;
	setp.gt.s32 	%p10, %r125, %r41;
	@%p10 bra 	$L__BB1_19;
	max.s32 	%r130, %r124, %r41;
	bra.uni 	$L__BB1_20;
$L__BB1_19:
	max.s32 	%r130, %r124, %r125;
$L__BB1_20:
	setp.gt.s32 	%p11, %r131, %r130;
	@%p11 bra 	$L__BB1_25;
	setp.gt.s32 	%p12, %r122, %r42;
	mov.u32 	%r131, %r122;
	@%p12 bra 	$L__BB1_25;
	setp.gt.s32 	%p13, %r125, %r41;
	@%p13 bra 	$L__BB1_24;
	max.s32 	%r131, %r124, %r41;
	bra.uni 	$L__BB1_25;
$L__BB1_24:
	max.s32 	%r131, %r124, %r125;
$L__BB1_25:
	shl.b64 	%rd35, %rd2, 2;
	add.s64 	%rd4, %rd1, %rd35;
	st.global.u32 	[%rd3], %r131;
	bar.sync 	0;
	setp.lt.u32 	%p14, %r3, 1024;
	setp.gt.u32 	%p15, %r1, 511;
	mul.wide.u32 	%rd36, %r1, 4;
	add.s64 	%rd5, %rd4, %rd36;
	or.pred  	%p16, %p14, %p15;
	@%p16 bra 	$L__BB1_27;
	ld.global.u32 	%r88, [%rd5];
	ld.global.u32 	%r89, [%rd5+2048];
	max.s32 	%r90, %r88, %r89;
	st.global.u32 	[%rd5], %r90;
$L__BB1_27:
	bar.sync 	0;
	setp.lt.u32 	%p17, %r3, 512;
	setp.gt.u32 	%p18, %r1, 255;
	or.pred  	%p19, %p17, %p18;
	@%p19 bra 	$L__BB1_29;
	ld.global.u32 	%r92, [%rd5];
	ld.global.u32 	%r93, [%rd5+1024];
	max.s32 	%r94, %r92, %r93;
	st.global.u32 	[%rd5], %r94;
$L__BB1_29:
	bar.sync 	0;
	setp.lt.u32 	%p20, %r3, 256;
	setp.gt.u32 	%p21, %r1, 127;
	or.pred  	%p22, %p20, %p21;
	@%p22 bra 	$L__BB1_31;
	ld.global.u32 	%r96, [%rd5];
	ld.global.u32 	%r97, [%rd5+512];
	max.s32 	%r98, %r96, %r97;
	st.global.u32 	[%rd5], %r98;
$L__BB1_31:
	bar.sync 	0;
	setp.lt.u32 	%p23, %r3, 128;
	setp.gt.u32 	%p24, %r1, 63;
	or.pred  	%p25, %p23, %p24;
	@%p25 bra 	$L__BB1_33;
	ld.global.u32 	%r100, [%rd5];
	ld.global.u32 	%r101, [%rd5+256];
	max.s32 	%r102, %r100, %r101;
	st.global.u32 	[%rd5], %r102;
$L__BB1_33:
	bar.sync 	0;
	setp.gt.u32 	%p26, %r1, 31;
	@%p26 bra 	$L__BB1_54;
	ld.volatile.global.u32 	%r103, [%rd5];
	ld.volatile.global.u32 	%r104, [%rd5+128];
	setp.le.s32 	%p27, %r103, %r104;
	@%p27 bra 	$L__BB1_36;
	ld.volatile.global.u32 	%r132, [%rd5];
	bra.uni 	$L__BB1_37;
$L__BB1_36:
	ld.volatile.global.u32 	%r132, [%rd5+128];
$L__BB1_37:
	st.volatile.global.u32 	[%rd5], %r132;
	ld.volatile.global.u32 	%r105, [%rd5];
	ld.volatile.global.u32 	%r106, [%rd5+64];
	setp.le.s32 	%p28, %r105, %r106;
	@%p28 bra 	$L__BB1_39;
	ld.volatile.global.u32 	%r133, [%rd5];
	bra.uni 	$L__BB1_40;
$L__BB1_39:
	ld.volatile.global.u32 	%r133, [%rd5+64];
$L__BB1_40:
	st.volatile.global.u32 	[%rd5], %r133;
	ld.volatile.global.u32 	%r107, [%rd5];
	ld.volatile.global.u32 	%r108, [%rd5+32];
	setp.le.s32 	%p29, %r107, %r108;
	@%p29 bra 	$L__BB1_42;
	ld.volatile.global.u32 	%r134, [%rd5];
	bra.uni 	$L__BB1_43;
$L__BB1_42:
	ld.volatile.global.u32 	%r134, [%rd5+32];
$L__BB1_43:
	st.volatile.global.u32 	[%rd5], %r134;
	ld.volatile.global.u32 	%r109, [%rd5];
	ld.volatile.global.u32 	%r110, [%rd5+16];
	setp.le.s32 	%p30, %r109, %r110;
	@%p30 bra 	$L__BB1_45;
	ld.volatile.global.u32 	%r135, [%rd5];
	bra.uni 	$L__BB1_46;
$L__BB1_45:
	ld.volatile.global.u32 	%r135, [%rd5+16];
$L__BB1_46:
	st.volatile.global.u32 	[%rd5], %r135;
	ld.volatile.global.u32 	%r111, [%rd5];
	ld.volatile.global.u32 	%r112, [%rd5+8];
	setp.le.s32 	%p31, %r111, %r112;
	@%p31 bra 	$L__BB1_48;
	ld.volatile.global.u32 	%r136, [%rd5];
	bra.uni 	$L__BB1_49;
$L__BB1_48:
	ld.volatile.global.u32 	%r136, [%rd5+8];
$L__BB1_49:
	st.volatile.global.u32 	[%rd5], %r136;
	ld.volatile.global.u32 	%r113, [%rd5];
	ld.volatile.global.u32 	%r114, [%rd5+4];
	setp.le.s32 	%p32, %r113, %r114;
	@%p32 bra 	$L__BB1_51;
	ld.volatile.global.u32 	%r137, [%rd5];
	bra.uni 	$L__BB1_52;
$L__BB1_51:
	ld.volatile.global.u32 	%r137, [%rd5+4];
$L__BB1_52:
	st.volatile.global.u32 	[%rd5], %r137;
	setp.ne.s32 	%p33, %r1, 0;
	@%p33 bra 	$L__BB1_54;
	ld.global.u32 	%r115, [%rd4];
	cvta.to.global.u64 	%rd37, %rd6;
	mul.wide.u32 	%rd38, %r2, 4;
	add.s64 	%rd39, %rd37, %rd38;
	st.global.u32 	[%rd39], %r115;
$L__BB1_54:
	ret;

}


// ===== COMPILED SASS (sm_100) =====

	.target	sm_100

	.elftype	@"ET_EXEC"


//--------------------- .note.nv.tkinfo           --------------------------
	.section	.note.nv.tkinfo,"",@"SHT_NOTE"
	.sectionflags	@"SHF_NOTE_NV_TKINFO"
	.tkinfo
        /*0018*/ 	.word	0x00000002
        /*0030*/ 	.string	""
        /*0030*/ 	.string	"ptxas"
        /*0030*/ 	.string	"Cuda compilation tools, release 13.0, V13.0.88"
        /*0030*/ 	.string	"Build cuda_13.0.r13.0/compiler.36424714_0"
        /*0030*/ 	.string	"-arch sm_100 -m 64 "



//--------------------- .note.nv.cuinfo           --------------------------
	.section	.note.nv.cuinfo,"",@"SHT_NOTE"
	.sectionflags	@"SHF_NOTE_NV_CUINFO"
        /*0018*/ 	.short	0x0002
        /*001a*/ 	.short	0x0064
        /*001c*/ 	.short	0x0082
	.zero		2


//--------------------- .nv.info                  --------------------------
	.section	.nv.info,"",@"SHT_CUDA_INFO"
	.align	4


	//----- nvinfo : EIATTR_REGCOUNT
	.align		4
        /*0000*/ 	.byte	0x04, 0x2f
        /*0002*/ 	.short	(.L_2 - .L_1)
	.align		4
.L_1:
        /*0004*/ 	.word	index@(_Z17kernel_exhaustivePiiPcS_)
        /*0008*/ 	.word	0x00000048


	//----- nvinfo : EIATTR_FRAME_SIZE
	.align		4
.L_2:
        /*000c*/ 	.byte	0x04, 0x11
        /*000e*/ 	.short	(.L_4 - .L_3)
	.align		4
.L_3:
        /*0010*/ 	.word	index@(_Z17kernel_exhaustivePiiPcS_)
        /*0014*/ 	.word	0x00000038


	//----- nvinfo : EIATTR_REGCOUNT
	.align		4
.L_4:
        /*0018*/ 	.byte	0x04, 0x2f
        /*001a*/ 	.short	(.L_6 - .L_5)
	.align		4
.L_5:
        /*001c*/ 	.word	index@(_Z26reduceCompleteUnrollWarps8PiS_i)
        /*0020*/ 	.word	0x0000001f


	//----- nvinfo : EIATTR_FRAME_SIZE
	.align		4
.L_6:
        /*0024*/ 	.byte	0x04, 0x11
        /*0026*/ 	.short	(.L_8 - .L_7)
	.align		4
.L_7:
        /*0028*/ 	.word	index@(_Z26reduceCompleteUnrollWarps8PiS_i)
        /*002c*/ 	.word	0x00000000


	//----- nvinfo : EIATTR_MIN_STACK_SIZE
	.align		4
.L_8:
        /*0030*/ 	.byte	0x04, 0x12
        /*0032*/ 	.short	(.L_10 - .L_9)
	.align		4
.L_9:
        /*0034*/ 	.word	index@(_Z26reduceCompleteUnrollWarps8PiS_i)
        /*0038*/ 	.word	0x00000000


	//----- nvinfo : EIATTR_MIN_STACK_SIZE
	.align		4
.L_10:
        /*003c*/ 	.byte	0x04, 0x12
        /*003e*/ 	.short	(.L_12 - .L_11)
	.align		4
.L_11:
        /*0040*/ 	.word	index@(_Z17kernel_exhaustivePiiPcS_)
        /*0044*/ 	.word	0x00000038
.L_12:


//--------------------- .nv.compat                --------------------------
	.section	.nv.compat,"",@"SHT_CUDA_COMPAT_INFO"
	.align	4
        /*0000*/ 	.byte	0x02, 0x09, 0x00, 0x00, 0x02, 0x02, 0x01, 0x00, 0x02, 0x05, 0x05, 0x00, 0x03, 0x07, 0x01, 0x01
        /*0010*/ 	.byte	0x02, 0x03, 0x00, 0x00, 0x02, 0x06, 0x01, 0x00, 0x04, 0x0b, 0x08, 0x00, 0x09, 0x00, 0x00, 0x00
        /*0020*/ 	.byte	0x00, 0x00, 0x00, 0x00


//--------------------- .nv.info._Z26reduceCompleteUnrollWarps8PiS_i --------------------------
	.section	.nv.info._Z26reduceCompleteUnrollWarps8PiS_i,"",@"SHT_CUDA_INFO"
	.sectionflags	@""
	.align	4


	//----- nvinfo : EIATTR_CUDA_API_VERSION
	.align		4
        /*0000*/ 	.byte	0x04, 0x37
        /*0002*/ 	.short	(.L_14 - .L_13)
.L_13:
        /*0004*/ 	.word	0x00000082


	//----- nvinfo : EIATTR_KPARAM_INFO
	.align		4
.L_14:
        /*0008*/ 	.byte	0x04, 0x17
        /*000a*/ 	.short	(.L_16 - .L_15)
.L_15:
        /*000c*/ 	.word	0x00000000
        /*0010*/ 	.short	0x0002
        /*0012*/ 	.short	0x0010
        /*0014*/ 	.byte	0x00, 0xf0, 0x11, 0x00


	//----- nvinfo : EIATTR_KPARAM_INFO
	.align		4
.L_16:
        /*0018*/ 	.byte	0x04, 0x17
        /*001a*/ 	.short	(.L_18 - .L_17)
.L_17:
        /*001c*/ 	.word	0x00000000
        /*0020*/ 	.short	0x0001
        /*0022*/ 	.short	0x0008
        /*0024*/ 	.byte	0x00, 0xf5, 0x21, 0x00


	//----- nvinfo : EIATTR_KPARAM_INFO
	.align		4
.L_18:
        /*0028*/ 	.byte	0x04, 0x17
        /*002a*/ 	.short	(.L_20 - .L_19)
.L_19:
        /*002c*/ 	.word	0x00000000
        /*0030*/ 	.short	0x0000
        /*0032*/ 	.short	0x0000
        /*0034*/ 	.byte	0x00, 0xf5, 0x21, 0x00


	//----- nvinfo : EIATTR_SPARSE_MMA_MASK
	.align		4
.L_20:
        /*0038*/ 	.byte	0x03, 0x50
        /*003a*/ 	.short	0x0000


	//----- nvinfo : EIATTR_MAXREG_COUNT
	.align		4
        /*003c*/ 	.byte	0x03, 0x1b
        /*003e*/ 	.short	0x00ff


	//----- nvinfo : EIATTR_NUM_BARRIERS
	.align		4
        /*0040*/ 	.byte	0x02, 0x4c
        /*0042*/ 	.byte	0x01
	.zero		1


	//----- nvinfo : EIATTR_MERCURY_ISA_VERSION
	.align		4
        /*0044*/ 	.byte	0x03, 0x5f
        /*0046*/ 	.short	0x0101


	//----- nvinfo : EIATTR_VRC_CTA_INIT_COUNT
	.align		4
        /*0048*/ 	.byte	0x02, 0x4a
	.zero		1
	.zero		1


	//----- nvinfo : EIATTR_EXIT_INSTR_OFFSETS
	.align		4
        /*004c*/ 	.byte	0x04, 0x1c
        /*004e*/ 	.short	(.L_22 - .L_21)


	//   ....[0]....
.L_21:
        /*0050*/ 	.word	0x000008a0


	//   ....[1]....
        /*0054*/ 	.word	0x00000b00


	//   ....[2]....
        /*0058*/ 	.word	0x00000b50


	//----- nvinfo : EIATTR_CRS_STACK_SIZE
	.align		4
.L_22:
        /*005c*/ 	.byte	0x04, 0x1e
        /*005e*/ 	.short	(.L_24 - .L_23)
.L_23:
        /*0060*/ 	.word	0x00000000


	//----- nvinfo : EIATTR_CBANK_PARAM_SIZE
	.align		4
.L_24:
        /*0064*/ 	.byte	0x03, 0x19
        /*0066*/ 	.short	0x0014


	//----- nvinfo : EIATTR_PARAM_CBANK
	.align		4
        /*0068*/ 	.byte	0x04, 0x0a
        /*006a*/ 	.short	(.L_26 - .L_25)
	.align		4
.L_25:
        /*006c*/ 	.word	index@(.nv.constant0._Z26reduceCompleteUnrollWarps8PiS_i)
        /*0070*/ 	.short	0x0380
        /*0072*/ 	.short	0x0014


	//----- nvinfo : EIATTR_SW_WAR
	.align		4
.L_26:
        /*0074*/ 	.byte	0x04, 0x36
        /*0076*/ 	.short	(.L_28 - .L_27)
.L_27:
        /*0078*/ 	.word	0x00000008
.L_28:


//--------------------- .nv.info._Z17kernel_exhaustivePiiPcS_ --------------------------
	.section	.nv.info._Z17kernel_exhaustivePiiPcS_,"",@"SHT_CUDA_INFO"
	.sectionflags	@""
	.align	4


	//----- nvinfo : EIATTR_CUDA_API_VERSION
	.align		4
        /*0000*/ 	.byte	0x04, 0x37
        /*0002*/ 	.short	(.L_30 - .L_29)
.L_29:
        /*0004*/ 	.word	0x00000082


	//----- nvinfo : EIATTR_KPARAM_INFO
	.align		4
.L_30:
        /*0008*/ 	.byte	0x04, 0x17
        /*000a*/ 	.short	(.L_32 - .L_31)
.L_31:
        /*000c*/ 	.word	0x00000000
        /*0010*/ 	.short	0x0003
        /*0012*/ 	.short	0x0018
        /*0014*/ 	.byte	0x00, 0xf5, 0x21, 0x00


	//----- nvinfo : EIATTR_KPARAM_INFO
	.align		4
.L_32:
        /*0018*/ 	.byte	0x04, 0x17
        /*001a*/ 	.short	(.L_34 - .L_33)
.L_33:
        /*001c*/ 	.word	0x00000000
        /*0020*/ 	.short	0x0002
        /*0022*/ 	.short	0x0010
        /*0024*/ 	.byte	0x00, 0xf5, 0x21, 0x00


	//----- nvinfo : EIATTR_KPARAM_INFO
	.align		4
.L_34:
        /*0028*/ 	.byte	0x04, 0x17
        /*002a*/ 	.short	(.L_36 - .L_35)
.L_35:
        /*002c*/ 	.word	0x00000000
        /*0030*/ 	.short	0x0001
        /*0032*/ 	.short	0x0008
        /*0034*/ 	.byte	0x00, 0xf0, 0x11, 0x00


	//----- nvinfo : EIATTR_KPARAM_INFO
	.align		4
.L_36:
        /*0038*/ 	.byte	0x04, 0x17
        /*003a*/ 	.short	(.L_38 - .L_37)
.L_37:
        /*003c*/ 	.word	0x00000000
        /*0040*/ 	.short	0x0000
        /*0042*/ 	.short	0x0000
        /*0044*/ 	.byte	0x00, 0xf5, 0x21, 0x00


	//----- nvinfo : EIATTR_SPARSE_MMA_MASK
	.align		4
.L_38:
        /*0048*/ 	.byte	0x03, 0x50
        /*004a*/ 	.short	0x0000


	//----- nvinfo : EIATTR_MAXREG_COUNT
	.align		4
        /*004c*/ 	.byte	0x03, 0x1b
        /*004e*/ 	.short	0x00ff


	//----- nvinfo : EIATTR_EXTERNS
	.align		4
        /*0050*/ 	.byte	0x04, 0x0f
        /*0052*/ 	.short	(.L_40 - .L_39)


	//   ....[0]....
	.align		4
.L_39:
        /*0054*/ 	.word	index@(vprintf)


	//----- nvinfo : EIATTR_MERCURY_ISA_VERSION
	.align		4
.L_40:
        /*0058*/ 	.byte	0x03, 0x5f
        /*005a*/ 	.short	0x0101


	//----- nvinfo : EIATTR_VRC_CTA_INIT_COUNT
	.align		4
        /*005c*/ 	.byte	0x02, 0x4a
	.zero		1
	.zero		1


	//----- nvinfo : EIATTR_SYSCALL_OFFSETS
	.align		4
        /*0060*/ 	.byte	0x04, 0x46
        /*0062*/ 	.short	(.L_42 - .L_41)


	//   ....[0]....
.L_41:
        /*0064*/ 	.word	0x00002290


	//----- nvinfo : EIATTR_EXIT_INSTR_OFFSETS
	.align		4
.L_42:
        /*0068*/ 	.byte	0x04, 0x1c
        /*006a*/ 	.short	(.L_44 - .L_43)


	//   ....[0]....
.L_43:
        /*006c*/ 	.word	0x00003380


	//----- nvinfo : EIATTR_CRS_STACK_SIZE
	.align		4
.L_44:
        /*0070*/ 	.byte	0x04, 0x1e
        /*0072*/ 	.short	(.L_46 - .L_45)
.L_45:
        /*0074*/ 	.word	0x00000000


	//----- nvinfo : EIATTR_CBANK_PARAM_SIZE
	.align		4
.L_46:
        /*0078*/ 	.byte	0x03, 0x19
        /*007a*/ 	.short	0x0020


	//----- nvinfo : EIATTR_PARAM_CBANK
	.align		4
        /*007c*/ 	.byte	0x04, 0x0a
        /*007e*/ 	.short	(.L_48 - .L_47)
	.align		4
.L_47:
        /*0080*/ 	.word	index@(.nv.constant0._Z17kernel_exhaustivePiiPcS_)
        /*0084*/ 	.short	0x0380
        /*0086*/ 	.short	0x0020


	//----- nvinfo : EIATTR_SW_WAR
	.align		4
.L_48:
        /*0088*/ 	.byte	0x04, 0x36
        /*008a*/ 	.short	(.L_50 - .L_49)
.L_49:
        /*008c*/ 	.word	0x00000008
.L_50:


//--------------------- .nv.callgraph             --------------------------
	.section	.nv.callgraph,"",@"SHT_CUDA_CALLGRAPH"
	.align	4
	.sectionentsize	8
	.align		4
        /*0000*/ 	.word	0x00000000
	.align		4
        /*0004*/ 	.word	0xffffffff
	.align		4
        /*0008*/ 	.word	index@(_Z17kernel_exhaustivePiiPcS_)
	.align		4
        /*000c*/ 	.word	index@(vprintf)
	.align		4
        /*0010*/ 	.word	0x00000000
	.align		4
        /*0014*/ 	.word	0xfffffffe
	.align		4
        /*0018*/ 	.word	0x00000000
	.align		4
        /*001c*/ 	.word	0xfffffffd
	.align		4
        /*0020*/ 	.word	0x00000000
	.align		4
        /*0024*/ 	.word	0xfffffffc


//--------------------- .nv.constant4             --------------------------
	.section	.nv.constant4,"a",@progbits
	.align	8
	.align		8
.nv.constant4:
        /*0000*/ 	.dword	$str
	.align		8
        /*0008*/ 	.dword	vprintf


//--------------------- .text._Z26reduceCompleteUnrollWarps8PiS_i --------------------------
	.section	.text._Z26reduceCompleteUnrollWarps8PiS_i,"ax",@progbits
	.align	128
        .global         _Z26reduceCompleteUnrollWarps8PiS_i
        .type           _Z26reduceCompleteUnrollWarps8PiS_i,@function
        .size           _Z26reduceCompleteUnrollWarps8PiS_i,(.L_x_35 - _Z26reduceCompleteUnrollWarps8PiS_i)
        .other          _Z26reduceCompleteUnrollWarps8PiS_i,@"STO_CUDA_ENTRY STV_DEFAULT"
_Z26reduceCompleteUnrollWarps8PiS_i:
.text._Z26reduceCompleteUnrollWarps8PiS_i:
[----:B------:R-:W-:Y:S01]  /*0000*/  LDC R1, c[0x0][0x37c] ;  /* 0x0000df00ff017b82 */ /* 0x000fe20000000800 */
[----:B------:R-:W0:Y:S07]  /*0010*/  S2R R0, SR_CTAID.X ;  /* 0x0000000000007919 */ /* 0x000e2e0000002500 */
[----:B------:R-:W0:Y:S01]  /*0020*/  LDC R11, c[0x0][0x360] ;  /* 0x0000d800ff0b7b82 */ /* 0x000e220000000800 */
[----:B------:R-:W1:Y:S01]  /*0030*/  LDCU UR6, c[0x0][0x390] ;  /* 0x00007200ff0677ac */ /* 0x000e620008000800 */
[----:B------:R-:W-:Y:S01]  /*0040*/  BSSY.RECONVERGENT B0, `(.L_x_0) ;  /* 0x0000042000007945 */ /* 0x000fe20003800200 */
[----:B------:R-:W2:Y:S01]  /*0050*/  S2R R10, SR_TID.X ;  /* 0x00000000000a7919 */ /* 0x000ea20000002100 */
[----:B------:R-:W3:Y:S04]  /*0060*/  LDCU.64 UR4, c[0x0][0x358] ;  /* 0x00006b00ff0477ac */ /* 0x000ee80008000a00 */
[----:B------:R-:W4:Y:S01]  /*0070*/  LDC.64 R8, c[0x0][0x380] ;  /* 0x0000e000ff087b82 */ /* 0x000f220000000a00 */
[----:B0-----:R-:W-:-:S04]  /*0080*/  IMAD R13, R0, R11, RZ ;  /* 0x0000000b000d7224 */ /* 0x001fc800078e02ff */
[----:B------:R-:W-:-:S04]  /*0090*/  IMAD.SHL.U32 R13, R13, 0x8, RZ ;  /* 0x000000080d0d7824 */ /* 0x000fc800078e00ff */
[----:B--2---:R-:W-:-:S04]  /*00a0*/  IMAD.IADD R4, R13, 0x1, R10 ;  /* 0x000000010d047824 */ /* 0x004fc800078e020a */
[----:B------:R-:W-:Y:S02]  /*00b0*/  IMAD R22, R11, 0x7, R4 ;  /* 0x000000070b167824 */ /* 0x000fe400078e0204 */
[----:B----4-:R-:W-:-:S03]  /*00c0*/  IMAD.WIDE.U32 R2, R4, 0x4, R8 ;  /* 0x0000000404027825 */ /* 0x010fc600078e0008 */
[----:B-1----:R-:W-:-:S13]  /*00d0*/  ISETP.GE.U32.AND P0, PT, R22, UR6, PT ;  /* 0x0000000616007c0c */ /* 0x002fda000bf06070 */
[----:B---3--:R-:W-:Y:S05]  /*00e0*/  @P0 BRA `(.L_x_1) ;  /* 0x0000000000580947 */ /* 0x008fea0003800000 */
[----:B------:R-:W-:Y:S02]  /*00f0*/  IMAD R20, R11, -0x6, R22 ;  /* 0xfffffffa0b147824 */ /* 0x000fe400078e0216 */
[----:B------:R-:W-:-:S04]  /*0100*/  IMAD.WIDE.U32 R22, R22, 0x4, R8 ;  /* 0x0000000416167825 */ /* 0x000fc800078e0008 */
[C---:B------:R-:W-:Y:S01]  /*0110*/  IMAD.IADD R16, R20.reuse, 0x1, R11 ;  /* 0x0000000114107824 */ /* 0x040fe200078e020b */
[----:B------:R1:W5:Y:S01]  /*0120*/  LDG.E R15, desc[UR4][R22.64] ;  /* 0x00000004160f7981 */ /* 0x000362000c1e1900 */
[----:B------:R-:W-:-:S04]  /*0130*/  IMAD.WIDE.U32 R20, R20, 0x4, R8 ;  /* 0x0000000414147825 */ /* 0x000fc800078e0008 */
[--C-:B------:R-:W-:Y:S01]  /*0140*/  IMAD.IADD R18, R16, 0x1, R11.reuse ;  /* 0x0000000110127824 */ /* 0x100fe200078e020b */
[----:B------:R1:W5:Y:S03]  /*0150*/  LDG.E R12, desc[UR4][R20.64] ;  /* 0x00000004140c7981 */ /* 0x000366000c1e1900 */
[----:B------:R-:W-:-:S04]  /*0160*/  IMAD.IADD R4, R18, 0x1, R11 ;  /* 0x0000000112047824 */ /* 0x000fc800078e020b */
[----:B------:R-:W-:Y:S02]  /*0170*/  IMAD.IADD R6, R4, 0x1, R11 ;  /* 0x0000000104067824 */ /* 0x000fe400078e020b */
[----:B------:R-:W-:Y:S01]  /*0180*/  IMAD.WIDE.U32 R16, R16, 0x4, R8 ;  /* 0x0000000410107825 */ /* 0x000fe200078e0008 */
[----:B------:R1:W5:Y:S03]  /*0190*/  LDG.E R21, desc[UR4][R2.64] ;  /* 0x0000000402157981 */ /* 0x000366000c1e1900 */
[----:B------:R-:W-:Y:S01]  /*01a0*/  IMAD.IADD R25, R6, 0x1, R11 ;  /* 0x0000000106197824 */ /* 0x000fe200078e020b */
[----:B------:R1:W5:Y:S01]  /*01b0*/  LDG.E R14, desc[UR4][R16.64] ;  /* 0x00000004100e7981 */ /* 0x000362000c1e1900 */
[----:B------:R-:W-:-:S04]  /*01c0*/  IMAD.WIDE.U32 R18, R18, 0x4, R8 ;  /* 0x0000000412127825 */ /* 0x000fc800078e0008 */
[--C-:B------:R-:W-:Y:S02]  /*01d0*/  IMAD.WIDE.U32 R4, R4, 0x4, R8.reuse ;  /* 0x0000000404047825 */ /* 0x100fe400078e0008 */
[----:B------:R1:W5:Y:S02]  /*01e0*/  LDG.E R19, desc[UR4][R18.64] ;  /* 0x0000000412137981 */ /* 0x000364000c1e1900 */
[--C-:B------:R-:W-:Y:S02]  /*01f0*/  IMAD.WIDE.U32 R6, R6, 0x4, R8.reuse ;  /* 0x0000000406067825 */ /* 0x100fe400078e0008 */
[----:B------:R1:W5:Y:S02]  /*0200*/  LDG.E R26, desc[UR4][R4.64] ;  /* 0x00000004041a7981 */ /* 0x000364000c1e1900 */
[----:B------:R-:W-:Y:S02]  /*0210*/  IMAD.WIDE.U32 R8, R25, 0x4, R8 ;  /* 0x0000000419087825 */ /* 0x000fe400078e0008 */
[----:B------:R1:W5:Y:S04]  /*0220*/  LDG.E R28, desc[UR4][R6.64] ;  /* 0x00000004061c7981 */ /* 0x000368000c1e1900 */
[----:B------:R1:W5:Y:S01]  /*0230*/  LDG.E R20, desc[UR4][R8.64] ;  /* 0x0000000408147981 */ /* 0x000362000c1e1900 */
[----:B------:R-:W-:Y:S05]  /*0240*/  BRA `(.L_x_2) ;  /* 0x0000000000847947 */ /* 0x000fea0003800000 */
.L_x_1:
[----:B------:R-:W-:Y:S01]  /*0250*/  IMAD R22, R11, -0x6, R22 ;  /* 0xfffffffa0b167824 */ /* 0x000fe200078e0216 */
[----:B------:R-:W-:Y:S01]  /*0260*/  ISETP.GE.U32.AND P0, PT, R4, UR6, PT ;  /* 0x0000000604007c0c */ /* 0x000fe2000bf06070 */
[----:B------:R-:W-:Y:S02]  /*0270*/  IMAD.MOV.U32 R12, RZ, RZ, RZ ;  /* 0x000000ffff0c7224 */ /* 0x000fe400078e00ff */
[C-C-:B------:R-:W-:Y:S01]  /*0280*/  IMAD.IADD R24, R22.reuse, 0x1, R11.reuse ;  /* 0x0000000116187824 */ /* 0x140fe200078e020b */
[----:B------:R-:W-:Y:S01]  /*0290*/  ISETP.GE.U32.AND P1, PT, R22, UR6, PT ;  /* 0x0000000616007c0c */ /* 0x000fe2000bf26070 */
[----:B------:R-:W-:Y:S02]  /*02a0*/  IMAD.MOV.U32 R14, RZ, RZ, RZ ;  /* 0x000000ffff0e7224 */ /* 0x000fe400078e00ff */
[C---:B------:R-:W-:Y:S01]  /*02b0*/  IMAD.IADD R5, R24.reuse, 0x1, R11 ;  /* 0x0000000118057824 */ /* 0x040fe200078e020b */
[----:B------:R-:W-:-:S03]  /*02c0*/  ISETP.GE.U32.AND P2, PT, R24, UR6, PT ;  /* 0x0000000618007c0c */ /* 0x000fc6000bf46070 */
[C---:B------:R-:W-:Y:S01]  /*02d0*/  IMAD.IADD R6, R5.reuse, 0x1, R11 ;  /* 0x0000000105067824 */ /* 0x040fe200078e020b */
[----:B------:R-:W-:-:S03]  /*02e0*/  ISETP.GE.U32.AND P3, PT, R5, UR6, PT ;  /* 0x0000000605007c0c */ /* 0x000fc6000bf66070 */
[C---:B------:R-:W-:Y:S01]  /*02f0*/  IMAD.IADD R16, R6.reuse, 0x1, R11 ;  /* 0x0000000106107824 */ /* 0x040fe200078e020b */
[----:B------:R-:W-:Y:S01]  /*0300*/  ISETP.GE.U32.AND P4, PT, R6, UR6, PT ;  /* 0x0000000606007c0c */ /* 0x000fe2000bf86070 */
[----:B------:R-:W-:-:S03]  /*0310*/  @!P1 IMAD.WIDE.U32 R22, R22, 0x4, R8 ;  /* 0x0000000416169825 */ /* 0x000fc600078e0008 */
[C---:B------:R-:W-:Y:S01]  /*0320*/  ISETP.GE.U32.AND P5, PT, R16.reuse, UR6, PT ;  /* 0x0000000610007c0c */ /* 0x040fe2000bfa6070 */
[----:B------:R-:W-:Y:S01]  /*0330*/  IMAD.IADD R15, R16, 0x1, R11 ;  /* 0x00000001100f7824 */ /* 0x000fe200078e020b */
[----:B------:R-:W-:Y:S01]  /*0340*/  CS2R R20, SRZ ;  /* 0x0000000000147805 */ /* 0x000fe2000001ff00 */
[--C-:B------:R-:W-:Y:S01]  /*0350*/  @!P2 IMAD.WIDE.U32 R24, R24, 0x4, R8.reuse ;  /* 0x000000041818a825 */ /* 0x100fe200078e0008 */
[----:B------:R0:W5:Y:S02]  /*0360*/  @!P1 LDG.E R12, desc[UR4][R22.64] ;  /* 0x00000004160c9981 */ /* 0x000164000c1e1900 */
[----:B------:R-:W-:Y:S01]  /*0370*/  ISETP.GE.U32.AND P6, PT, R15, UR6, PT ;  /* 0x000000060f007c0c */ /* 0x000fe2000bfc6070 */
[--C-:B------:R-:W-:Y:S01]  /*0380*/  @!P3 IMAD.WIDE.U32 R4, R5, 0x4, R8.reuse ;  /* 0x000000040504b825 */ /* 0x100fe200078e0008 */
[----:B------:R0:W5:Y:S03]  /*0390*/  @!P2 LDG.E R14, desc[UR4][R24.64] ;  /* 0x00000004180ea981 */ /* 0x000166000c1e1900 */
[--C-:B------:R-:W-:Y:S01]  /*03a0*/  @!P4 IMAD.WIDE.U32 R6, R6, 0x4, R8.reuse ;  /* 0x000000040606c825 */ /* 0x100fe200078e0008 */
[----:B------:R0:W5:Y:S03]  /*03b0*/  @!P0 LDG.E R21, desc[UR4][R2.64] ;  /* 0x0000000402158981 */ /* 0x000166000c1e1900 */
[----:B------:R-:W-:-:S04]  /*03c0*/  @!P5 IMAD.WIDE.U32 R16, R16, 0x4, R8 ;  /* 0x000000041010d825 */ /* 0x000fc800078e0008 */
[----:B------:R-:W-:Y:S02]  /*03d0*/  IMAD.MOV.U32 R19, RZ, RZ, RZ ;  /* 0x000000ffff137224 */ /* 0x000fe400078e00ff */
[----:B------:R-:W-:Y:S02]  /*03e0*/  IMAD.MOV.U32 R26, RZ, RZ, RZ ;  /* 0x000000ffff1a7224 */ /* 0x000fe400078e00ff */
[----:B------:R-:W-:Y:S02]  /*03f0*/  IMAD.MOV.U32 R28, RZ, RZ, RZ ;  /* 0x000000ffff1c7224 */ /* 0x000fe400078e00ff */
[----:B------:R-:W-:Y:S01]  /*0400*/  @!P6 IMAD.WIDE.U32 R8, R15, 0x4, R8 ;  /* 0x000000040f08e825 */ /* 0x000fe200078e0008 */
[----:B------:R0:W5:Y:S04]  /*0410*/  @!P3 LDG.E R19, desc[UR4][R4.64] ;  /* 0x000000040413b981 */ /* 0x000168000c1e1900 */
[----:B------:R0:W5:Y:S04]  /*0420*/  @!P4 LDG.E R26, desc[UR4][R6.64] ;  /* 0x00000004061ac981 */ /* 0x000168000c1e1900 */
[----:B------:R0:W5:Y:S04]  /*0430*/  @!P5 LDG.E R28, desc[UR4][R16.64] ;  /* 0x00000004101cd981 */ /* 0x000168000c1e1900 */
[----:B------:R0:W5:Y:S01]  /*0440*/  @!P6 LDG.E R20, desc[UR4][R8.64] ;  /* 0x000000040814e981 */ /* 0x000162000c1e1900 */
[----:B------:R-:W-:-:S07]  /*0450*/  IMAD.MOV.U32 R15, RZ, RZ, RZ ;  /* 0x000000ffff0f7224 */ /* 0x000fce00078e00ff */
.L_x_2:
[----:B------:R-:W-:Y:S05]  /*0460*/  BSYNC.RECONVERGENT B0 ;  /* 0x0000000000007941 */ /* 0x000fea0003800200 */
.L_x_0:
[----:B-----5:R-:W-:Y:S01]  /*0470*/  VIMNMX3 R15, R20, R15, R28, !PT ;  /* 0x0000000f140f720f */ /* 0x020fe2000780011c */
[----:B01----:R-:W0:Y:S01]  /*0480*/  LDC.64 R4, c[0x0][0x380] ;  /* 0x0000e000ff047b82 */ /* 0x003e220000000a00 */
[C---:B------:R-:W-:Y:S01]  /*0490*/  ISETP.GT.U32.AND P0, PT, R10.reuse, 0x1ff, PT ;  /* 0x000001ff0a00780c */ /* 0x040fe20003f04070 */
[----:B------:R-:W-:Y:S01]  /*04a0*/  BSSY.RECONVERGENT B0, `(.L_x_3) ;  /* 0x0000011000007945 */ /* 0x000fe20003800200 */
[----:B------:R-:W-:Y:S01]  /*04b0*/  VIMNMX R15, PT, PT, R15, R26, !PT ;  /* 0x0000001a0f0f7248 */ /* 0x000fe20007fe0100 */
[----:B------:R-:W-:Y:S01]  /*04c0*/  IMAD.MOV.U32 R6, RZ, RZ, R12 ;  /* 0x000000ffff067224 */ /* 0x000fe200078e000c */
[C---:B------:R-:W-:Y:S02]  /*04d0*/  ISETP.GT.U32.AND P1, PT, R10.reuse, 0xff, PT ;  /* 0x000000ff0a00780c */ /* 0x040fe40003f24070 */
[----:B------:R-:W-:Y:S02]  /*04e0*/  VIMNMX3 R7, R19, R15, R14, !PT ;  /* 0x0000000f1307720f */ /* 0x000fe4000780010e */
[----:B------:R-:W-:-:S02]  /*04f0*/  ISETP.GT.U32.AND P2, PT, R10, 0x7f, PT ;  /* 0x0000007f0a00780c */ /* 0x000fc40003f44070 */
[----:B------:R-:W-:Y:S02]  /*0500*/  ISETP.GT.AND P4, PT, R12, R7, PT ;  /* 0x000000070c00720c */ /* 0x000fe40003f84270 */
[----:B------:R-:W-:Y:S02]  /*0510*/  ISETP.GT.U32.AND P3, PT, R10, 0x3f, PT ;  /* 0x0000003f0a00780c */ /* 0x000fe40003f64070 */
[C---:B------:R-:W-:Y:S02]  /*0520*/  ISETP.LT.U32.OR P0, PT, R11.reuse, 0x400, P0 ;  /* 0x000004000b00780c */ /* 0x040fe40000701470 */
[C---:B------:R-:W-:Y:S02]  /*0530*/  ISETP.LT.U32.OR P1, PT, R11.reuse, 0x200, P1 ;  /* 0x000002000b00780c */ /* 0x040fe40000f21470 */
[C---:B------:R-:W-:Y:S02]  /*0540*/  ISETP.LT.U32.OR P2, PT, R11.reuse, 0x100, P2 ;  /* 0x000001000b00780c */ /* 0x040fe40001741470 */
[----:B------:R-:W-:-:S02]  /*0550*/  ISETP.LT.U32.OR P3, PT, R11, 0x80, P3 ;  /* 0x000000800b00780c */ /* 0x000fc40001f61470 */
[----:B0-----:R-:W-:Y:S01]  /*0560*/  LEA R4, P6, R13, R4, 0x2 ;  /* 0x000000040d047211 */ /* 0x001fe200078c10ff */
[----:B------:R-:W-:-:S12]  /*0570*/  @P4 BRA `(.L_x_4) ;  /* 0x00000000000c4947 */ /* 0x000fd80003800000 */
[----:B------:R-:W-:-:S13]  /*0580*/  ISETP.GT.AND P5, PT, R19, R15, PT ;  /* 0x0000000f1300720c */ /* 0x000fda0003fa4270 */
[-C--:B------:R-:W-:Y:S02]  /*0590*/  @!P5 VIMNMX R6, PT, PT, R15, R14.reuse, !PT ;  /* 0x0000000e0f06d248 */ /* 0x080fe40007fe0100 */
[----:B------:R-:W-:-:S07]  /*05a0*/  @P5 VIMNMX R6, PT, PT, R19, R14, !PT ;  /* 0x0000000e13065248 */ /* 0x000fce0007fe0100 */
.L_x_4:
[----:B------:R-:W-:Y:S05]  /*05b0*/  BSYNC.RECONVERGENT B0 ;  /* 0x0000000000007941 */ /* 0x000fea0003800200 */
.L_x_3:
[----:B------:R-:W-:Y:S01]  /*05c0*/  ISETP.GT.AND P5, PT, R21, R6, PT ;  /* 0x000000061500720c */ /* 0x000fe20003fa4270 */
[----:B------:R-:W-:Y:S01]  /*05d0*/  BSSY.RECONVERGENT B0, `(.L_x_5) ;  /* 0x0000009000007945 */ /* 0x000fe20003800200 */
[----:B------:R-:W-:Y:S02]  /*05e0*/  LEA.HI.X R5, R13, R5, RZ, 0x2, P6 ;  /* 0x000000050d057211 */ /* 0x000fe400030f14ff */
[----:B------:R-:W-:-:S09]  /*05f0*/  ISETP.GT.U32.AND P6, PT, R10, 0x1f, PT ;  /* 0x0000001f0a00780c */ /* 0x000fd20003fc4070 */
[----:B------:R-:W-:Y:S05]  /*0600*/  @P5 BRA `(.L_x_6) ;  /* 0x0000000000145947 */ /* 0x000fea0003800000 */
[----:B------:R-:W-:Y:S01]  /*0610*/  IMAD.MOV.U32 R21, RZ, RZ, R12 ;  /* 0x000000ffff157224 */ /* 0x000fe200078e000c */
[----:B------:R-:W-:Y:S06]  /*0620*/  @P4 BRA `(.L_x_6) ;  /* 0x00000000000c4947 */ /* 0x000fec0003800000 */
[----:B------:R-:W-:-:S13]  /*0630*/  ISETP.GT.AND P4, PT, R19, R15, PT ;  /* 0x0000000f1300720c */ /* 0x000fda0003f84270 */
[-C--:B------:R-:W-:Y:S02]  /*0640*/  @!P4 VIMNMX R21, PT, PT, R15, R14.reuse, !PT ;  /* 0x0000000e0f15c248 */ /* 0x080fe40007fe0100 */
[----:B------:R-:W-:-:S07]  /*0650*/  @P4 VIMNMX R21, PT, PT, R19, R14, !PT ;  /* 0x0000000e13154248 */ /* 0x000fce0007fe0100 */
.L_x_6:
[----:B------:R-:W-:Y:S05]  /*0660*/  BSYNC.RECONVERGENT B0 ;  /* 0x0000000000007941 */ /* 0x000fea0003800200 */
.L_x_5:
[----:B------:R0:W-:Y:S01]  /*0670*/  STG.E desc[UR4][R2.64], R21 ;  /* 0x0000001502007986 */ /* 0x0001e2000c101904 */
[----:B------:R-:W-:Y:S01]  /*0680*/  BSSY.RECONVERGENT B0, `(.L_x_7) ;  /* 0x0000008000007945 */ /* 0x000fe20003800200 */
[----:B------:R-:W-:Y:S01]  /*0690*/  IMAD.WIDE.U32 R6, R10, 0x4, R4 ;  /* 0x000000040a067825 */ /* 0x000fe200078e0004 */
[----:B------:R-:W-:Y:S06]  /*06a0*/  BAR.SYNC.DEFER_BLOCKING 0x0 ;  /* 0x0000000000007b1d */ /* 0x000fec0000010000 */
[----:B------:R-:W-:Y:S05]  /*06b0*/  @P0 BRA `(.L_x_8) ;  /* 0x0000000000100947 */ /* 0x000fea0003800000 */
[----:B0-----:R-:W2:Y:S04]  /*06c0*/  LDG.E R2, desc[UR4][R6.64] ;  /* 0x0000000406027981 */ /* 0x001ea8000c1e1900 */
[----:B------:R-:W2:Y:S02]  /*06d0*/  LDG.E R3, desc[UR4][R6.64+0x800] ;  /* 0x0008000406037981 */ /* 0x000ea4000c1e1900 */
[----:B--2---:R-:W-:-:S05]  /*06e0*/  VIMNMX R3, PT, PT, R2, R3, !PT ;  /* 0x0000000302037248 */ /* 0x004fca0007fe0100 */
[----:B------:R1:W-:Y:S02]  /*06f0*/  STG.E desc[UR4][R6.64], R3 ;  /* 0x0000000306007986 */ /* 0x0003e4000c101904 */
.L_x_8:
[----:B------:R-:W-:Y:S05]  /*0700*/  BSYNC.RECONVERGENT B0 ;  /* 0x0000000000007941 */ /* 0x000fea0003800200 */
.L_x_7:
[----:B------:R-:W-:Y:S06]  /*0710*/  BAR.SYNC.DEFER_BLOCKING 0x0 ;  /* 0x0000000000007b1d */ /* 0x000fec0000010000 */
[----:B------:R-:W-:Y:S04]  /*0720*/  BSSY.RECONVERGENT B0, `(.L_x_9) ;  /* 0x0000006000007945 */ /* 0x000fe80003800200 */
[----:B------:R-:W-:Y:S05]  /*0730*/  @P1 BRA `(.L_x_10) ;  /* 0x0000000000101947 */ /* 0x000fea0003800000 */
[----:B0-----:R-:W2:Y:S04]  /*0740*/  LDG.E R2, desc[UR4][R6.64] ;  /* 0x0000000406027981 */ /* 0x001ea8000c1e1900 */
[----:B-1----:R-:W2:Y:S02]  /*0750*/  LDG.E R3, desc[UR4][R6.64+0x400] ;  /* 0x0004000406037981 */ /* 0x002ea4000c1e1900 */
[----:B--2---:R-:W-:-:S05]  /*0760*/  VIMNMX R3, PT, PT, R2, R3, !PT ;  /* 0x0000000302037248 */ /* 0x004fca0007fe0100 */
[----:B------:R2:W-:Y:S02]  /*0770*/  STG.E desc[UR4][R6.64], R3 ;  /* 0x0000000306007986 */ /* 0x0005e4000c101904 */
.L_x_10:
[----:B------:R-:W-:Y:S05]  /*0780*/  BSYNC.RECONVERGENT B0 ;  /* 0x0000000000007941 */ /* 0x000fea0003800200 */
.L_x_9:
[----:B------:R-:W-:Y:S06]  /*0790*/  BAR.SYNC.DEFER_BLOCKING 0x0 ;  /* 0x0000000000007b1d */ /* 0x000fec0000010000 */
[----:B------:R-:W-:Y:S04]  /*07a0*/  BSSY.RECONVERGENT B0, `(.L_x_11) ;  /* 0x0000006000007945 */ /* 0x000fe80003800200 */
[----:B------:R-:W-:Y:S05]  /*07b0*/  @P2 BRA `(.L_x_12) ;  /* 0x0000000000102947 */ /* 0x000fea0003800000 */
[----:B0-----:R-:W3:Y:S04]  /*07c0*/  LDG.E R2, desc[UR4][R6.64] ;  /* 0x0000000406027981 */ /* 0x001ee8000c1e1900 */
[----:B-12---:R-:W3:Y:S02]  /*07d0*/  LDG.E R3, desc[UR4][R6.64+0x200] ;  /* 0x0002000406037981 */ /* 0x006ee4000c1e1900 */
[----:B---3--:R-:W-:-:S05]  /*07e0*/  VIMNMX R3, PT, PT, R2, R3, !PT ;  /* 0x0000000302037248 */ /* 0x008fca0007fe0100 */
[----:B------:R3:W-:Y:S02]  /*07f0*/  STG.E desc[UR4][R6.64], R3 ;  /* 0x0000000306007986 */ /* 0x0007e4000c101904 */
.L_x_12:
[----:B------:R-:W-:Y:S05]  /*0800*/  BSYNC.RECONVERGENT B0 ;  /* 0x0000000000007941 */ /* 0x000fea0003800200 */
.L_x_11:
[----:B------:R-:W-:Y:S06]  /*0810*/  BAR.SYNC.DEFER_BLOCKING 0x0 ;  /* 0x0000000000007b1d */ /* 0x000fec0000010000 */
[----:B------:R-:W-:Y:S04]  /*0820*/  BSSY.RECONVERGENT B0, `(.L_x_13) ;  /* 0x0000006000007945 */ /* 0x000fe80003800200 */
[----:B------:R-:W-:Y:S05]  /*0830*/  @P3 BRA `(.L_x_14) ;  /* 0x0000000000103947 */ /* 0x000fea0003800000 */
[----:B0-----:R-:W4:Y:S04]  /*0840*/  LDG.E R2, desc[UR4][R6.64] ;  /* 0x0000000406027981 */ /* 0x001f28000c1e1900 */
[----:B-123--:R-:W4:Y:S02]  /*0850*/  LDG.E R3, desc[UR4][R6.64+0x100] ;  /* 0x0001000406037981 */ /* 0x00ef24000c1e1900 */
[----:B----4-:R-:W-:-:S05]  /*0860*/  VIMNMX R3, PT, PT, R2, R3, !PT ;  /* 0x0000000302037248 */ /* 0x010fca0007fe0100 */
[----:B------:R4:W-:Y:S02]  /*0870*/  STG.E desc[UR4][R6.64], R3 ;  /* 0x0000000306007986 */ /* 0x0009e4000c101904 */
.L_x_14:
[----:B------:R-:W-:Y:S05]  /*0880*/  BSYNC.RECONVERGENT B0 ;  /* 0x0000000000007941 */ /* 0x000fea0003800200 */
.L_x_13:
[----:B------:R-:W-:Y:S06]  /*0890*/  BAR.SYNC.DEFER_BLOCKING 0x0 ;  /* 0x0000000000007b1d */ /* 0x000fec0000010000 */
[----:B------:R-:W-:Y:S05]  /*08a0*/  @P6 EXIT ;  /* 0x000000000000694d */ /* 0x000fea0003800000 */
[----:B0-----:R-:W5:Y:S04]  /*08b0*/  LDG.E.STRONG.SYS R2, desc[UR4][R6.64] ;  /* 0x0000000406027981 */ /* 0x001f68000c1f5900 */
[----:B-1234-:R-:W5:Y:S02]  /*08c0*/  LDG.E.STRONG.SYS R3, desc[UR4][R6.64+0x80] ;  /* 0x0000800406037981 */ /* 0x01ef64000c1f5900 */
[----:B-----5:R-:W-:-:S13]  /*08d0*/  ISETP.GT.AND P0, PT, R2, R3, PT ;  /* 0x000000030200720c */ /* 0x020fda0003f04270 */
[----:B------:R-:W2:Y:S04]  /*08e0*/  @P0 LDG.E.STRONG.SYS R3, desc[UR4][R6.64] ;  /* 0x0000000406030981 */ /* 0x000ea8000c1f5900 */
[----:B------:R-:W2:Y:S04]  /*08f0*/  @!P0 LDG.E.STRONG.SYS R3, desc[UR4][R6.64+0x80] ;  /* 0x0000800406038981 */ /* 0x000ea8000c1f5900 */
[----:B--2---:R0:W-:Y:S04]  /*0900*/  STG.E.STRONG.SYS desc[UR4][R6.64], R3 ;  /* 0x0000000306007986 */ /* 0x0041e8000c115904 */
[----:B------:R-:W2:Y:S04]  /*0910*/  LDG.E.STRONG.SYS R2, desc[UR4][R6.64] ;  /* 0x0000000406027981 */ /* 0x000ea8000c1f5900 */
[----:B------:R-:W2:Y:S02]  /*0920*/  LDG.E.STRONG.SYS R9, desc[UR4][R6.64+0x40] ;  /* 0x0000400406097981 */ /* 0x000ea4000c1f5900 */
[----:B--2---:R-:W-:-:S13]  /*0930*/  ISETP.GT.AND P0, PT, R2, R9, PT ;  /* 0x000000090200720c */ /* 0x004fda0003f04270 */
        /* <DEDUP_REMOVED lines=9> */
[----:B------:R-:W3:Y:S04]  /*09d0*/  LDG.E.STRONG.SYS R2, desc[UR4][R6.64] ;  /* 0x0000000406027981 */ /* 0x000ee8000c1f5900 */
[----:B0-----:R-:W3:Y:S02]  /*09e0*/  LDG.E.STRONG.SYS R3, desc[UR4][R6.64+0x10] ;  /* 0x0000100406037981 */ /* 0x001ee4000c1f5900 */
[----:B---3--:R-:W-:-:S13]  /*09f0*/  ISETP.GT.AND P0, PT, R2, R3, PT ;  /* 0x000000030200720c */ /* 0x008fda0003f04270 */
[----:B------:R-:W3:Y:S04]  /*0a00*/  @P0 LDG.E.STRONG.SYS R3, desc[UR4][R6.64] ;  /* 0x0000000406030981 */ /* 0x000ee8000c1f5900 */
[----:B------:R-:W3:Y:S04]  /*0a10*/  @!P0 LDG.E.STRONG.SYS R3, desc[UR4][R6.64+0x10] ;  /* 0x0000100406038981 */ /* 0x000ee8000c1f5900 */
[----:B---3--:R0:W-:Y:S04]  /*0a20*/  STG.E.STRONG.SYS desc[UR4][R6.64], R3 ;  /* 0x0000000306007986 */ /* 0x0081e8000c115904 */
[----:B------:R-:W3:Y:S04]  /*0a30*/  LDG.E.STRONG.SYS R2, desc[UR4][R6.64] ;  /* 0x0000000406027981 */ /* 0x000ee8000c1f5900 */
[----:B-1----:R-:W3:Y:S02]  /*0a40*/  LDG.E.STRONG.SYS R9, desc[UR4][R6.64+0x8] ;  /* 0x0000080406097981 */ /* 0x002ee4000c1f5900 */
[----:B---3--:R-:W-:-:S13]  /*0a50*/  ISETP.GT.AND P0, PT, R2, R9, PT ;  /* 0x000000090200720c */ /* 0x008fda0003f04270 */
[----:B------:R-:W3:Y:S04]  /*0a60*/  @P0 LDG.E.STRONG.SYS R9, desc[UR4][R6.64] ;  /* 0x0000000406090981 */ /* 0x000ee8000c1f5900 */
[----:B------:R-:W3:Y:S04]  /*0a70*/  @!P0 LDG.E.STRONG.SYS R9, desc[UR4][R6.64+0x8] ;  /* 0x0000080406098981 */ /* 0x000ee8000c1f5900 */
[----:B---3--:R0:W-:Y:S04]  /*0a80*/  STG.E.STRONG.SYS desc[UR4][R6.64], R9 ;  /* 0x0000000906007986 */ /* 0x0081e8000c115904 */
[----:B------:R-:W3:Y:S04]  /*0a90*/  LDG.E.STRONG.SYS R2, desc[UR4][R6.64] ;  /* 0x0000000406027981 */ /* 0x000ee8000c1f5900 */
[----:B--2---:R-:W3:Y:S02]  /*0aa0*/  LDG.E.STRONG.SYS R11, desc[UR4][R6.64+0x4] ;  /* 0x00000404060b7981 */ /* 0x004ee4000c1f5900 */
[----:B---3--:R-:W-:-:S13]  /*0ab0*/  ISETP.GT.AND P0, PT, R2, R11, PT ;  /* 0x0000000b0200720c */ /* 0x008fda0003f04270 */
[----:B------:R-:W2:Y:S04]  /*0ac0*/  @P0 LDG.E.STRONG.SYS R11, desc[UR4][R6.64] ;  /* 0x00000004060b0981 */ /* 0x000ea8000c1f5900 */
[----:B------:R-:W2:Y:S01]  /*0ad0*/  @!P0 LDG.E.STRONG.SYS R11, desc[UR4][R6.64+0x4] ;  /* 0x00000404060b8981 */ /* 0x000ea2000c1f5900 */
[----:B------:R-:W-:-:S03]  /*0ae0*/  ISETP.NE.AND P0, PT, R10, RZ, PT ;  /* 0x000000ff0a00720c */ /* 0x000fc60003f05270 */
[----:B--2---:R0:W-:Y:S10]  /*0af0*/  STG.E.STRONG.SYS desc[UR4][R6.64], R11 ;  /* 0x0000000b06007986 */ /* 0x0041f4000c115904 */
[----:B------:R-:W-:Y:S05]  /*0b00*/  @P0 EXIT ;  /* 0x000000000000094d */ /* 0x000fea0003800000 */
[----:B------:R-:W2:Y:S01]  /*0b10*/  LDG.E R5, desc[UR4][R4.64] ;  /* 0x0000000404057981 */ /* 0x000ea2000c1e1900 */
[----:B0-----:R-:W0:Y:S02]  /*0b20*/  LDC.64 R2, c[0x0][0x388] ;  /* 0x0000e200ff027b82 */ /* 0x001e240000000a00 */
[----:B0-----:R-:W-:-:S05]  /*0b30*/  IMAD.WIDE.U32 R2, R0, 0x4, R2 ;  /* 0x0000000400027825 */ /* 0x001fca00078e0002 */
[----:B--2---:R-:W-:Y:S01]  /*0b40*/  STG.E desc[UR4][R2.64], R5 ;  /* 0x0000000502007986 */ /* 0x004fe2000c101904 */
[----:B------:R-:W-:Y:S05]  /*0b50*/  EXIT ;  /* 0x000000000000794d */ /* 0x000fea0003800000 */
.L_x_15:
[----:B------:R-:W-:-:S00]  /*0b60*/  BRA `(.L_x_15) ;  /* 0xfffffffc00fc7947 */ /* 0x000fc0000383ffff */
[----:B------:R-:W-:-:S00]  /*0b70*/  NOP ;  /* 0x0000000000007918 */ /* 0x000fc00000000000 */
        /* <DEDUP_REMOVED lines=8> */
.L_x_35:


//--------------------- .text._Z17kernel_exhaustivePiiPcS_ --------------------------
	.section	.text._Z17kernel_exhaustivePiiPcS_,"ax",@progbits
	.align	128
        .global         _Z17kernel_exhaustivePiiPcS_
        .type           _Z17kernel_exhaustivePiiPcS_,@function
        .size           _Z17kernel_exhaustivePiiPcS_,(.L_x_36 - _Z17kernel_exhaustivePiiPcS_)
        .other          _Z17kernel_exhaustivePiiPcS_,@"STO_CUDA_ENTRY STV_DEFAULT"
_Z17kernel_exhaustivePiiPcS_:
.text._Z17kernel_exhaustivePiiPcS_:
[----:B------:R-:W0:Y:S01]  /*0000*/  LDC R1, c[0x0][0x37c] ;  /* 0x0000df00ff017b82 */ /* 0x000e220000000800 */
[----:B------:R-:W1:Y:S07]  /*0010*/  S2R R3, SR_TID.X ;  /* 0x0000000000037919 */ /* 0x000e6e0000002100 */
[----:B------:R-:W1:Y:S01]  /*0020*/  S2UR UR4, SR_CTAID.X ;  /* 0x00000000000479c3 */ /* 0x000e620000002500 */
[----:B------:R-:W-:Y:S01]  /*0030*/  IMAD.MOV.U32 R5, RZ, RZ, 0x3dc6b27f ;  /* 0x3dc6b27fff057424 */ /* 0x000fe200078e00ff */
[----:B------:R-:W-:Y:S01]  /*0040*/  BSSY.RECONVERGENT B0, `(.L_x_16) ;  /* 0x000007e000007945 */ /* 0x000fe20003800200 */
[----:B0-----:R-:W-:-:S05]  /*0050*/  VIADD R1, R1, 0xffffffc8 ;  /* 0xffffffc801017836 */ /* 0x001fca0000000000 */
[----:B------:R-:W1:Y:S02]  /*0060*/  LDC R68, c[0x0][0x360] ;  /* 0x0000d800ff447b82 */ /* 0x000e640000000800 */
[----:B-1----:R-:W-:-:S05]  /*0070*/  IMAD R68, R68, UR4, R3 ;  /* 0x0000000444447c24 */ /* 0x002fca000f8e0203 */
[----:B------:R-:W-:Y:S02]  /*0080*/  ISETP.GE.AND P0, PT, R68, 0x1, PT ;  /* 0x000000014400780c */ /* 0x000fe40003f06270 */
[----:B------:R-:W-:-:S11]  /*0090*/  I2FP.F32.S32 R0, R68 ;  /* 0x0000004400007245 */ /* 0x000fd60000201400 */
[----:B------:R-:W-:-:S04]  /*00a0*/  @!P0 FMUL R0, R0, 8388608 ;  /* 0x4b00000000008820 */ /* 0x000fc80000400000 */
[----:B------:R-:W-:-:S05]  /*00b0*/  VIADD R2, R0, 0xc0cafb0d ;  /* 0xc0cafb0d00027836 */ /* 0x000fca0000000000 */
[----:B------:R-:W-:-:S05]  /*00c0*/  LOP3.LUT R3, R2, 0xff800000, RZ, 0xc0, !PT ;  /* 0xff80000002037812 */ /* 0x000fca00078ec0ff */
[----:B------:R-:W-:Y:S01]  /*00d0*/  IMAD.IADD R2, R0, 0x1, -R3 ;  /* 0x0000000100027824 */ /* 0x000fe200078e0a03 */
[----:B------:R-:W-:-:S03]  /*00e0*/  I2FP.F32.S32 R3, R3 ;  /* 0x0000000300037245 */ /* 0x000fc60000201400 */
[----:B------:R-:W-:Y:S01]  /*00f0*/  FADD R4, R2, -1 ;  /* 0xbf80000002047421 */ /* 0x000fe20000000000 */
[----:B------:R-:W-:Y:S02]  /*0100*/  FSEL R2, RZ, -23, P0 ;  /* 0xc1b80000ff027808 */ /* 0x000fe40000000000 */
[----:B------:R-:W-:Y:S01]  /*0110*/  ISETP.GT.U32.AND P0, PT, R0, 0x7f7fffff, PT ;  /* 0x7f7fffff0000780c */ /* 0x000fe20003f04070 */
[C---:B------:R-:W-:Y:S02]  /*0120*/  FFMA R5, R4.reuse, R5, -0.16845393180847167969 ;  /* 0xbe2c7f3004057423 */ /* 0x040fe40000000005 */
[----:B------:R-:W-:Y:S01]  /*0130*/  FFMA R2, R3, 1.1920928955078125e-07, R2 ;  /* 0x3400000003027823 */ /* 0x000fe20000000002 */
[----:B------:R-:W-:Y:S02]  /*0140*/  IMAD.MOV.U32 R3, RZ, RZ, 0x7f800000 ;  /* 0x7f800000ff037424 */ /* 0x000fe400078e00ff */
[----:B------:R-:W-:-:S04]  /*0150*/  FFMA R5, R4, R5, 0.1716887056827545166 ;  /* 0x3e2fcf2a04057423 */ /* 0x000fc80000000005 */
[----:B------:R-:W-:-:S04]  /*0160*/  FFMA R5, R4, R5, -0.17900948226451873779 ;  /* 0xbe374e4304057423 */ /* 0x000fc80000000005 */
[----:B------:R-:W-:-:S04]  /*0170*/  FFMA R5, R4, R5, 0.20512372255325317383 ;  /* 0x3e520bf404057423 */ /* 0x000fc80000000005 */
[----:B------:R-:W-:-:S04]  /*0180*/  FFMA R5, R4, R5, -0.24046532809734344482 ;  /* 0xbe763c8b04057423 */ /* 0x000fc80000000005 */
[----:B------:R-:W-:-:S04]  /*0190*/  FFMA R5, R4, R5, 0.28857114911079406738 ;  /* 0x3e93bf9904057423 */ /* 0x000fc80000000005 */
[----:B------:R-:W-:-:S04]  /*01a0*/  FFMA R5, R4, R5, -0.36067417263984680176 ;  /* 0xbeb8aa4904057423 */ /* 0x000fc80000000005 */
[----:B------:R-:W-:-:S04]  /*01b0*/  FFMA R5, R4, R5, 0.48089820146560668945 ;  /* 0x3ef6384a04057423 */ /* 0x000fc80000000005 */
[----:B------:R-:W-:-:S04]  /*01c0*/  FFMA R5, R4, R5, -0.72134751081466674805 ;  /* 0xbf38aa3b04057423 */ /* 0x000fc80000000005 */
[----:B------:R-:W-:-:S04]  /*01d0*/  FMUL R5, R4, R5 ;  /* 0x0000000504057220 */ /* 0x000fc80000400000 */
[----:B------:R-:W-:-:S04]  /*01e0*/  FMUL R5, R4, R5 ;  /* 0x0000000504057220 */ /* 0x000fc80000400000 */
[----:B------:R-:W-:-:S04]  /*01f0*/  FFMA R5, R4, 1.4426950216293334961, R5 ;  /* 0x3fb8aa3b04057823 */ /* 0x000fc80000000005 */
[----:B------:R-:W-:Y:S01]  /*0200*/  FADD R2, R2, R5 ;  /* 0x0000000502027221 */ /* 0x000fe20000000000 */
[C---:B------:R-:W-:Y:S01]  /*0210*/  @P0 FFMA R2, R0.reuse, R3, +INF ;  /* 0x7f80000000020423 */ /* 0x040fe20000000003 */
[----:B------:R-:W-:-:S04]  /*0220*/  FSETP.NEU.AND P0, PT, R0, RZ, PT ;  /* 0x000000ff0000720b */ /* 0x000fc80003f0d000 */
[----:B------:R-:W-:-:S06]  /*0230*/  FSEL R2, R2, -INF , P0 ;  /* 0xff80000002027808 */ /* 0x000fcc0000000000 */
[----:B------:R-:W0:Y:S02]  /*0240*/  F2I.TRUNC.NTZ R2, R2 ;  /* 0x0000000200027305 */ /* 0x000e24000020f100 */
[C---:B0-----:R-:W-:Y:S02]  /*0250*/  ISETP.GE.AND P0, PT, R2.reuse, RZ, PT ;  /* 0x000000ff0200720c */ /* 0x041fe40003f06270 */
[----:B------:R-:W-:-:S11]  /*0260*/  IADD3 R3, PT, PT, -R2, 0x31, RZ ;  /* 0x0000003102037810 */ /* 0x000fd60007ffe1ff */
[----:B------:R-:W-:Y:S05]  /*0270*/  @!P0 BRA `(.L_x_17) ;  /* 0x0000000400688947 */ /* 0x000fea0003800000 */
[C---:B------:R-:W-:Y:S01]  /*0280*/  ISETP.GE.U32.AND P0, PT, R2.reuse, 0x3, PT ;  /* 0x000000030200780c */ /* 0x040fe20003f06070 */
[----:B------:R-:W-:Y:S01]  /*0290*/  BSSY.RECONVERGENT B1, `(.L_x_18) ;  /* 0x0000035000017945 */ /* 0x000fe20003800200 */
[----:B------:R-:W-:Y:S02]  /*02a0*/  VIADD R4, R2, 0x1 ;  /* 0x0000000102047836 */ /* 0x000fe40000000000 */
[----:B------:R-:W-:Y:S02]  /*02b0*/  IMAD.MOV.U32 R5, RZ, RZ, R2 ;  /* 0x000000ffff057224 */ /* 0x000fe400078e0002 */
[----:B------:R-:W-:-:S07]  /*02c0*/  IMAD.MOV.U32 R0, RZ, RZ, R3 ;  /* 0x000000ffff007224 */ /* 0x000fce00078e0003 */
[----:B------:R-:W-:Y:S05]  /*02d0*/  @!P0 BRA `(.L_x_19) ;  /* 0x0000000000c08947 */ /* 0x000fea0003800000 */
[----:B------:R-:W-:Y:S01]  /*02e0*/  LOP3.LUT R5, R4, 0xfffffffc, RZ, 0xc0, !PT ;  /* 0xfffffffc04057812 */ /* 0x000fe200078ec0ff */
[----:B------:R-:W-:Y:S01]  /*02f0*/  BSSY.RECONVERGENT B2, `(.L_x_20) ;  /* 0x000002c000027945 */ /* 0x000fe20003800200 */
[--C-:B------:R-:W-:Y:S02]  /*0300*/  IMAD.MOV R6, RZ, RZ, -R2.reuse ;  /* 0x000000ffff067224 */ /* 0x100fe400078e0a02 */
[----:B------:R-:W-:Y:S02]  /*0310*/  IMAD.MOV.U32 R7, RZ, RZ, R2 ;  /* 0x000000ffff077224 */ /* 0x000fe400078e0002 */
[----:B------:R-:W-:Y:S02]  /*0320*/  IMAD.MOV.U32 R0, RZ, RZ, R3 ;  /* 0x000000ffff007224 */ /* 0x000fe400078e0003 */
[----:B------:R-:W-:-:S07]  /*0330*/  IMAD.MOV R5, RZ, RZ, -R5 ;  /* 0x000000ffff057224 */ /* 0x000fce00078e0a05 */
.L_x_21:
[C---:B-1----:R-:W-:Y:S01]  /*0340*/  VIADD R13, R7.reuse, 0xfffffffd ;  /* 0xfffffffd070d7836 */ /* 0x042fe20000000000 */
[--C-:B------:R-:W-:Y:S01]  /*0350*/  SHF.R.U32.HI R8, RZ, R7, R68.reuse ;  /* 0x00000007ff087219 */ /* 0x100fe20000011644 */
[C---:B------:R-:W-:Y:S02]  /*0360*/  VIADD R9, R7.reuse, 0xffffffff ;  /* 0xffffffff07097836 */ /* 0x040fe40000000000 */
[----:B------:R-:W-:Y:S01]  /*0370*/  VIADD R11, R7, 0xfffffffe ;  /* 0xfffffffe070b7836 */ /* 0x000fe20000000000 */
[----:B------:R-:W-:Y:S01]  /*0380*/  SHF.R.U32.HI R13, RZ, R13, R68 ;  /* 0x0000000dff0d7219 */ /* 0x000fe20000011644 */
[----:B------:R-:W-:Y:S01]  /*0390*/  IMAD.IADD R10, R1, 0x1, R0 ;  /* 0x00000001010a7824 */ /* 0x000fe200078e0200 */
[----:B------:R-:W-:Y:S01]  /*03a0*/  LOP3.LUT R8, R8, 0x1, RZ, 0xc0, !PT ;  /* 0x0000000108087812 */ /* 0x000fe200078ec0ff */
[----:B------:R-:W-:Y:S01]  /*03b0*/  IMAD.MOV.U32 R16, RZ, RZ, 0x30 ;  /* 0x00000030ff107424 */ /* 0x000fe200078e00ff */
[--C-:B------:R-:W-:Y:S01]  /*03c0*/  SHF.R.U32.HI R9, RZ, R9, R68.reuse ;  /* 0x00000009ff097219 */ /* 0x100fe20000011644 */
[----:B------:R-:W-:Y:S01]  /*03d0*/  IMAD.MOV.U32 R15, RZ, RZ, 0x31 ;  /* 0x00000031ff0f7424 */ /* 0x000fe200078e00ff */
[----:B------:R-:W-:Y:S01]  /*03e0*/  SHF.R.U32.HI R11, RZ, R11, R68 ;  /* 0x0000000bff0b7219 */ /* 0x000fe20000011644 */
[----:B------:R-:W-:Y:S01]  /*03f0*/  IMAD.MOV.U32 R12, RZ, RZ, 0x30 ;  /* 0x00000030ff0c7424 */ /* 0x000fe200078e00ff */
[----:B------:R-:W-:Y:S01]  /*0400*/  LOP3.LUT R13, R13, 0x1, RZ, 0xc0, !PT ;  /* 0x000000010d0d7812 */ /* 0x000fe200078ec0ff */
[----:B------:R-:W-:Y:S01]  /*0410*/  IMAD.MOV.U32 R14, RZ, RZ, 0x30 ;  /* 0x00000030ff0e7424 */ /* 0x000fe200078e00ff */
[----:B------:R-:W-:Y:S01]  /*0420*/  ISETP.NE.U32.AND P0, PT, R8, 0x1, PT ;  /* 0x000000010800780c */ /* 0x000fe20003f05070 */
[----:B------:R-:W-:Y:S01]  /*0430*/  IMAD.MOV.U32 R8, RZ, RZ, 0x31 ;  /* 0x00000031ff087424 */ /* 0x000fe200078e00ff */
[----:B------:R-:W-:Y:S01]  /*0440*/  LOP3.LUT R9, R9, 0x1, RZ, 0xc0, !PT ;  /* 0x0000000109097812 */ /* 0x000fe200078ec0ff */
[----:B------:R-:W-:Y:S01]  /*0450*/  VIADD R5, R5, 0x4 ;  /* 0x0000000405057836 */ /* 0x000fe20000000000 */
[----:B------:R-:W-:Y:S01]  /*0460*/  LOP3.LUT R11, R11, 0x1, RZ, 0xc0, !PT ;  /* 0x000000010b0b7812 */ /* 0x000fe200078ec0ff */
[----:B------:R-:W-:Y:S01]  /*0470*/  VIADD R7, R7, 0xfffffffc ;  /* 0xfffffffc07077836 */ /* 0x000fe20000000000 */
[----:B------:R-:W-:Y:S01]  /*0480*/  ISETP.NE.U32.AND P3, PT, R13, 0x1, PT ;  /* 0x000000010d00780c */ /* 0x000fe20003f65070 */
[----:B------:R-:W-:Y:S01]  /*0490*/  IMAD.MOV.U32 R13, RZ, RZ, 0x31 ;  /* 0x00000031ff0d7424 */ /* 0x000fe200078e00ff */
[----:B------:R-:W-:Y:S01]  /*04a0*/  ISETP.NE.U32.AND P1, PT, R9, 0x1, PT ;  /* 0x000000010900780c */ /* 0x000fe20003f25070 */
[----:B------:R-:W-:Y:S01]  /*04b0*/  IMAD.MOV.U32 R9, RZ, RZ, 0x30 ;  /* 0x00000030ff097424 */ /* 0x000fe200078e00ff */
[----:B------:R-:W-:Y:S01]  /*04c0*/  ISETP.NE.U32.AND P2, PT, R11, 0x1, PT ;  /* 0x000000010b00780c */ /* 0x000fe20003f45070 */
[----:B------:R-:W-:-:S02]  /*04d0*/  IMAD.MOV.U32 R11, RZ, RZ, 0x31 ;  /* 0x00000031ff0b7424 */ /* 0x000fc400078e00ff */
[----:B------:R0:W-:Y:S01]  /*04e0*/  @!P0 STL.U8 [R10], R8 ;  /* 0x000000080a008387 */ /* 0x0001e20000100000 */
[----:B------:R-:W-:Y:S02]  /*04f0*/  VIADD R6, R6, 0x4 ;  /* 0x0000000406067836 */ /* 0x000fe40000000000 */
[----:B------:R-:W-:Y:S01]  /*0500*/  VIADD R0, R0, 0x4 ;  /* 0x0000000400007836 */ /* 0x000fe20000000000 */
[----:B------:R1:W-:Y:S01]  /*0510*/  @P0 STL.U8 [R10], R9 ;  /* 0x000000090a000387 */ /* 0x0003e20000100000 */
[----:B------:R-:W-:-:S03]  /*0520*/  ISETP.NE.AND P0, PT, R5, RZ, PT ;  /* 0x000000ff0500720c */ /* 0x000fc60003f05270 */
[----:B------:R1:W-:Y:S01]  /*0530*/  @!P1 STL.U8 [R10+0x1], R11 ;  /* 0x0000010b0a009387 */ /* 0x0003e20000100000 */
[----:B0-----:R-:W-:-:S03]  /*0540*/  @P3 PRMT R8, R16, 0x7610, R8 ;  /* 0x0000761010083816 */ /* 0x001fc60000000008 */
[----:B------:R1:W-:Y:S04]  /*0550*/  @!P2 STL.U8 [R10+0x2], R13 ;  /* 0x0000020d0a00a387 */ /* 0x0003e80000100000 */
[----:B------:R1:W-:Y:S04]  /*0560*/  @!P3 STL.U8 [R10+0x3], R15 ;  /* 0x0000030f0a00b387 */ /* 0x0003e80000100000 */
[----:B------:R1:W-:Y:S04]  /*0570*/  @P1 STL.U8 [R10+0x1], R12 ;  /* 0x0000010c0a001387 */ /* 0x0003e80000100000 */
[----:B------:R1:W-:Y:S04]  /*0580*/  @P2 STL.U8 [R10+0x2], R14 ;  /* 0x0000020e0a002387 */ /* 0x0003e80000100000 */
[----:B------:R1:W-:Y:S01]  /*0590*/  @P3 STL.U8 [R10+0x3], R8 ;  /* 0x000003080a003387 */ /* 0x0003e20000100000 */
[----:B------:R-:W-:Y:S05]  /*05a0*/  @P0 BRA `(.L_x_21) ;  /* 0xfffffffc00640947 */ /* 0x000fea000383ffff */
[----:B------:R-:W-:Y:S05]  /*05b0*/  BSYNC.RECONVERGENT B2 ;  /* 0x0000000000027941 */ /* 0x000fea0003800200 */
.L_x_20:
[----:B------:R-:W-:Y:S02]  /*05c0*/  VIADD R0, R6, 0x31 ;  /* 0x0000003106007836 */ /* 0x000fe40000000000 */
[----:B------:R-:W-:-:S07]  /*05d0*/  IMAD.MOV.U32 R5, RZ, RZ, R7 ;  /* 0x000000ffff057224 */ /* 0x000fce00078e0007 */
.L_x_19:
[----:B------:R-:W-:Y:S05]  /*05e0*/  BSYNC.RECONVERGENT B1 ;  /* 0x0000000000017941 */ /* 0x000fea0003800200 */
.L_x_18:
[----:B------:R-:W-:-:S13]  /*05f0*/  LOP3.LUT P0, R4, R4, 0x3, RZ, 0xc0, !PT ;  /* 0x0000000304047812 */ /* 0x000fda000780c0ff */
[----:B------:R-:W-:Y:S05]  /*0600*/  @!P0 BRA `(.L_x_17) ;  /* 0x0000000000848947 */ /* 0x000fea0003800000 */
[----:B------:R-:W-:Y:S01]  /*0610*/  ISETP.NE.AND P0, PT, R4, 0x1, PT ;  /* 0x000000010400780c */ /* 0x000fe20003f05270 */
[----:B------:R-:W-:Y:S01]  /*0620*/  BSSY.RECONVERGENT B1, `(.L_x_22) ;  /* 0x0000016000017945 */ /* 0x000fe20003800200 */
[----:B------:R-:W-:-:S04]  /*0630*/  LOP3.LUT R6, R2, 0x1, RZ, 0xc0, !PT ;  /* 0x0000000102067812 */ /* 0x000fc800078ec0ff */
[----:B------:R-:W-:-:S07]  /*0640*/  ISETP.NE.U32.AND P2, PT, R6, 0x1, PT ;  /* 0x000000010600780c */ /* 0x000fce0003f45070 */
[----:B------:R-:W-:Y:S06]  /*0650*/  @!P0 BRA `(.L_x_23) ;  /* 0x0000000000488947 */ /* 0x000fec0003800000 */
[C---:B------:R-:W-:Y:S01]  /*0660*/  VIADD R7, R5.reuse, 0xffffffff ;  /* 0xffffffff05077836 */ /* 0x040fe20000000000 */
[--C-:B------:R-:W-:Y:S01]  /*0670*/  SHF.R.U32.HI R4, RZ, R5, R68.reuse ;  /* 0x00000005ff047219 */ /* 0x100fe20000011644 */
[----:B------:R-:W-:Y:S02]  /*0680*/  IMAD.MOV.U32 R6, RZ, RZ, 0x31 ;  /* 0x00000031ff067424 */ /* 0x000fe400078e00ff */
[----:B-1----:R-:W-:Y:S01]  /*0690*/  IMAD.MOV.U32 R8, RZ, RZ, 0x31 ;  /* 0x00000031ff087424 */ /* 0x002fe200078e00ff */
[----:B------:R-:W-:Y:S01]  /*06a0*/  SHF.R.U32.HI R7, RZ, R7, R68 ;  /* 0x00000007ff077219 */ /* 0x000fe20000011644 */
[----:B------:R-:W-:Y:S01]  /*06b0*/  IMAD.MOV.U32 R9, RZ, RZ, 0x30 ;  /* 0x00000030ff097424 */ /* 0x000fe200078e00ff */
[----:B------:R-:W-:Y:S01]  /*06c0*/  LOP3.LUT R4, R4, 0x1, RZ, 0xc0, !PT ;  /* 0x0000000104047812 */ /* 0x000fe200078ec0ff */
[----:B------:R-:W-:Y:S01]  /*06d0*/  VIADD R5, R5, 0xfffffffe ;  /* 0xfffffffe05057836 */ /* 0x000fe20000000000 */
[----:B------:R-:W-:Y:S02]  /*06e0*/  LOP3.LUT R7, R7, 0x1, RZ, 0xc0, !PT ;  /* 0x0000000107077812 */ /* 0x000fe400078ec0ff */
[----:B------:R-:W-:Y:S01]  /*06f0*/  ISETP.NE.U32.AND P0, PT, R4, 0x1, PT ;  /* 0x000000010400780c */ /* 0x000fe20003f05070 */
[----:B------:R-:W-:Y:S01]  /*0700*/  IMAD.IADD R4, R1, 0x1, R0 ;  /* 0x0000000101047824 */ /* 0x000fe200078e0200 */
[----:B------:R-:W-:Y:S01]  /*0710*/  ISETP.NE.U32.AND P1, PT, R7, 0x1, PT ;  /* 0x000000010700780c */ /* 0x000fe20003f25070 */
[----:B------:R-:W-:-:S02]  /*0720*/  IMAD.MOV.U32 R7, RZ, RZ, 0x30 ;  /* 0x00000030ff077424 */ /* 0x000fc400078e00ff */
[----:B------:R-:W-:-:S08]  /*0730*/  VIADD R0, R0, 0x2 ;  /* 0x0000000200007836 */ /* 0x000fd00000000000 */
[----:B------:R0:W-:Y:S04]  /*0740*/  @!P0 STL.U8 [R4], R6 ;  /* 0x0000000604008387 */ /* 0x0001e80000100000 */
[----:B------:R0:W-:Y:S04]  /*0750*/  @!P1 STL.U8 [R4+0x1], R8 ;  /* 0x0000010804009387 */ /* 0x0001e80000100000 */
[----:B------:R0:W-:Y:S04]  /*0760*/  @P0 STL.U8 [R4], R7 ;  /* 0x0000000704000387 */ /* 0x0001e80000100000 */
[----:B------:R0:W-:Y:S02]  /*0770*/  @P1 STL.U8 [R4+0x1], R9 ;  /* 0x0000010904001387 */ /* 0x0001e40000100000 */
.L_x_23:
[----:B------:R-:W-:Y:S05]  /*0780*/  BSYNC.RECONVERGENT B1 ;  /* 0x0000000000017941 */ /* 0x000fea0003800200 */
.L_x_22:
[----:B------:R-:W-:Y:S05]  /*0790*/  @!P2 BRA `(.L_x_17) ;  /* 0x000000000020a947 */ /* 0x000fea0003800000 */
[----:B0-----:R-:W-:Y:S01]  /*07a0*/  SHF.R.U32.HI R4, RZ, R5, R68 ;  /* 0x00000005ff047219 */ /* 0x001fe20000011644 */
[----:B------:R-:W-:Y:S02]  /*07b0*/  IMAD.IADD R0, R1, 0x1, R0 ;  /* 0x0000000101007824 */ /* 0x000fe400078e0200 */
[----:B------:R-:W-:Y:S01]  /*07c0*/  IMAD.MOV.U32 R5, RZ, RZ, 0x30 ;  /* 0x00000030ff057424 */ /* 0x000fe200078e00ff */
[----:B------:R-:W-:-:S04]  /*07d0*/  LOP3.LUT R4, R4, 0x1, RZ, 0xc0, !PT ;  /* 0x0000000104047812 */ /* 0x000fc800078ec0ff */
[----:B------:R-:W-:Y:S01]  /*07e0*/  ISETP.NE.U32.AND P0, PT, R4, 0x1, PT ;  /* 0x000000010400780c */ /* 0x000fe20003f05070 */
[----:B------:R-:W-:-:S12]  /*07f0*/  IMAD.MOV.U32 R4, RZ, RZ, 0x31 ;  /* 0x00000031ff047424 */ /* 0x000fd800078e00ff */
[----:B------:R2:W-:Y:S04]  /*0800*/  @!P0 STL.U8 [R0], R4 ;  /* 0x0000000400008387 */ /* 0x0005e80000100000 */
[----:B------:R2:W-:Y:S02]  /*0810*/  @P0 STL.U8 [R0], R5 ;  /* 0x0000000500000387 */ /* 0x0005e40000100000 */
.L_x_17:
[----:B------:R-:W-:Y:S05]  /*0820*/  BSYNC.RECONVERGENT B0 ;  /* 0x0000000000007941 */ /* 0x000fea0003800200 */
.L_x_16:
[----:B------:R-:W-:Y:S01]  /*0830*/  ISETP.GT.AND P0, PT, R2, 0x30, PT ;  /* 0x000000300200780c */ /* 0x000fe20003f04270 */
[----:B------:R-:W3:Y:S01]  /*0840*/  LDCU.64 UR36, c[0x0][0x358] ;  /* 0x00006b00ff2477ac */ /* 0x000ee20008000a00 */
[----:B------:R-:W-:Y:S11]  /*0850*/  BSSY.RECONVERGENT B0, `(.L_x_24) ;  /* 0x000003f000007945 */ /* 0x000ff60003800200 */
[----:B------:R-:W-:Y:S05]  /*0860*/  @P0 BRA `(.L_x_25) ;  /* 0x0000000000f40947 */ /* 0x000fea0003800000 */
[C---:B------:R-:W-:Y:S01]  /*0870*/  ISETP.GE.AND P0, PT, R3.reuse, 0x10, PT ;  /* 0x000000100300780c */ /* 0x040fe20003f06270 */
[----:B------:R-:W-:Y:S01]  /*0880*/  BSSY.RECONVERGENT B1, `(.L_x_26) ;  /* 0x0000015000017945 */ /* 0x000fe20003800200 */
[----:B------:R-:W-:Y:S01]  /*0890*/  VIMNMX R2, PT, PT, R3, 0x1, !PT ;  /* 0x0000000103027848 */ /* 0x000fe20007fe0100 */
[----:B--2---:R-:W-:-:S03]  /*08a0*/  IMAD.MOV.U32 R0, RZ, RZ, RZ ;  /* 0x000000ffff007224 */ /* 0x004fc600078e00ff */
[----:B------:R-:W-:-:S04]  /*08b0*/  LOP3.LUT R5, R2, 0xf, RZ, 0xc0, !PT ;  /* 0x0000000f02057812 */ /* 0x000fc800078ec0ff */
[----:B------:R-:W-:-:S03]  /*08c0*/  ISETP.NE.AND P1, PT, R5, RZ, PT ;  /* 0x000000ff0500720c */ /* 0x000fc60003f25270 */
[----:B------:R-:W-:Y:S10]  /*08d0*/  @!P0 BRA `(.L_x_27) ;  /* 0x00000000003c8947 */ /* 0x000ff40003800000 */
[----:B------:R-:W-:Y:S01]  /*08e0*/  LOP3.LUT R0, R2, 0x7ffffff0, RZ, 0xc0, !PT ;  /* 0x7ffffff002007812 */ /* 0x000fe200078ec0ff */
[----:B-1----:R-:W-:Y:S02]  /*08f0*/  IMAD.MOV.U32 R10, RZ, RZ, 0x3030 ;  /* 0x00003030ff0a7424 */ /* 0x002fe400078e00ff */
[----:B0-----:R-:W-:Y:S02]  /*0900*/  VIADD R4, R1, 0x8 ;  /* 0x0000000801047836 */ /* 0x001fe40000000000 */
[----:B------:R-:W-:Y:S01]  /*0910*/  IMAD.MOV R3, RZ, RZ, -R0 ;  /* 0x000000ffff037224 */ /* 0x000fe200078e0a00 */
[----:B------:R-:W-:-:S07]  /*0920*/  PRMT R6, R10, 0x7610, R6 ;  /* 0x000076100a067816 */ /* 0x000fce0000000006 */
.L_x_28:
[----:B------:R-:W-:Y:S01]  /*0930*/  VIADD R3, R3, 0x10 ;  /* 0x0000001003037836 */ /* 0x000fe20000000000 */
[--C-:B------:R-:W-:Y:S02]  /*0940*/  PRMT R6, R6, 0x5410, R10.reuse ;  /* 0x0000541006067816 */ /* 0x100fe4000000000a */
[C-C-:B------:R-:W-:Y:S02]  /*0950*/  PRMT R7, R10.reuse, 0x5410, R10.reuse ;  /* 0x000054100a077816 */ /* 0x140fe4000000000a */
[----:B------:R-:W-:Y:S02]  /*0960*/  ISETP.NE.AND P0, PT, R3, RZ, PT ;  /* 0x000000ff0300720c */ /* 0x000fe40003f05270 */
[C-C-:B------:R-:W-:Y:S01]  /*0970*/  PRMT R8, R10.reuse, 0x5410, R10.reuse ;  /* 0x000054100a087816 */ /* 0x140fe2000000000a */
[----:B------:R-:W-:Y:S01]  /*0980*/  STL.64 [R4+-0x8], R6 ;  /* 0xfffff80604007387 */ /* 0x000fe20000100a00 */
[----:B------:R-:W-:-:S05]  /*0990*/  PRMT R9, R10, 0x5410, R10 ;  /* 0x000054100a097816 */ /* 0x000fca000000000a */
[----:B------:R0:W-:Y:S02]  /*09a0*/  STL.64 [R4], R8 ;  /* 0x0000000804007387 */ /* 0x0001e40000100a00 */
[----:B0-----:R-:W-:Y:S02]  /*09b0*/  VIADD R4, R4, 0x10 ;  /* 0x0000001004047836 */ /* 0x001fe40000000000 */
[----:B------:R-:W-:Y:S05]  /*09c0*/  @P0 BRA `(.L_x_28) ;  /* 0xfffffffc00d80947 */ /* 0x000fea000383ffff */
.L_x_27:
[----:B---3--:R-:W-:Y:S05]  /*09d0*/  BSYNC.RECONVERGENT B1 ;  /* 0x0000000000017941 */ /* 0x008fea0003800200 */
.L_x_26:
[----:B------:R-:W-:Y:S05]  /*09e0*/  @!P1 BRA `(.L_x_25) ;  /* 0x0000000000949947 */ /* 0x000fea0003800000 */
[----:B------:R-:W-:Y:S01]  /*09f0*/  ISETP.GE.U32.AND P0, PT, R5, 0x8, PT ;  /* 0x000000080500780c */ /* 0x000fe20003f06070 */
[----:B------:R-:W-:Y:S01]  /*0a00*/  BSSY.RECONVERGENT B1, `(.L_x_29) ;  /* 0x000000f000017945 */ /* 0x000fe20003800200 */
[----:B0-----:R-:W-:-:S04]  /*0a10*/  LOP3.LUT R6, R2, 0x7, RZ, 0xc0, !PT ;  /* 0x0000000702067812 */ /* 0x001fc800078ec0ff */
[----:B------:R-:W-:-:S07]  /*0a20*/  ISETP.NE.AND P1, PT, R6, RZ, PT ;  /* 0x000000ff0600720c */ /* 0x000fce0003f25270 */
[----:B------:R-:W-:Y:S06]  /*0a30*/  @!P0 BRA `(.L_x_30) ;  /* 0x00000000002c8947 */ /* 0x000fec0003800000 */
[----:B------:R-:W-:Y:S02]  /*0a40*/  IMAD.MOV.U32 R4, RZ, RZ, 0x30 ;  /* 0x00000030ff047424 */ /* 0x000fe400078e00ff */
[----:B------:R-:W-:Y:S02]  /*0a50*/  IMAD.IADD R3, R1, 0x1, R0 ;  /* 0x0000000101037824 */ /* 0x000fe400078e0200 */
[----:B------:R-:W-:-:S03]  /*0a60*/  VIADD R0, R0, 0x8 ;  /* 0x0000000800007836 */ /* 0x000fc60000000000 */
[----:B------:R0:W-:Y:S04]  /*0a70*/  STL.U8 [R3], R4 ;  /* 0x0000000403007387 */ /* 0x0001e80000100000 */
[----:B------:R0:W-:Y:S04]  /*0a80*/  STL.U8 [R3+0x1], R4 ;  /* 0x0000010403007387 */ /* 0x0001e80000100000 */
[----:B------:R0:W-:Y:S04]  /*0a90*/  STL.U8 [R3+0x2], R4 ;  /* 0x0000020403007387 */ /* 0x0001e80000100000 */
[----:B------:R0:W-:Y:S04]  /*0aa0*/  STL.U8 [R3+0x3], R4 ;  /* 0x0000030403007387 */ /* 0x0001e80000100000 */
[----:B------:R0:W-:Y:S04]  /*0ab0*/  STL.U8 [R3+0x4], R4 ;  /* 0x0000040403007387 */ /* 0x0001e80000100000 */
[----:B------:R0:W-:Y:S04]  /*0ac0*/  STL.U8 [R3+0x5], R4 ;  /* 0x0000050403007387 */ /* 0x0001e80000100000 */
[----:B------:R0:W-:Y:S04]  /*0ad0*/  STL.U8 [R3+0x6], R4 ;  /* 0x0000060403007387 */ /* 0x0001e80000100000 */
[----:B------:R0:W-:Y:S02]  /*0ae0*/  STL.U8 [R3+0x7], R4 ;  /* 0x0000070403007387 */ /* 0x0001e40000100000 */
.L_x_30:
[----:B------:R-:W-:Y:S05]  /*0af0*/  BSYNC.RECONVERGENT B1 ;  /* 0x0000000000017941 */ /* 0x000fea0003800200 */
.L_x_29:
[----:B------:R-:W-:Y:S05]  /*0b00*/  @!P1 BRA `(.L_x_25) ;  /* 0x00000000004c9947 */ /* 0x000fea0003800000 */
[----:B------:R-:W-:Y:S01]  /*0b10*/  ISETP.GE.U32.AND P0, PT, R6, 0x4, PT ;  /* 0x000000040600780c */ /* 0x000fe20003f06070 */
[----:B0-----:R-:W-:Y:S01]  /*0b20*/  IMAD.MOV.U32 R4, RZ, RZ, 0x30 ;  /* 0x00000030ff047424 */ /* 0x001fe200078e00ff */
[----:B------:R-:W-:-:S04]  /*0b30*/  LOP3.LUT R2, R2, 0x3, RZ, 0xc0, !PT ;  /* 0x0000000302027812 */ /* 0x000fc800078ec0ff */
[----:B------:R-:W-:-:S07]  /*0b40*/  ISETP.NE.AND P1, PT, R2, RZ, PT ;  /* 0x000000ff0200720c */ /* 0x000fce0003f25270 */
[----:B------:R-:W-:Y:S02]  /*0b50*/  @P0 IMAD.IADD R3, R1, 0x1, R0 ;  /* 0x0000000101030824 */ /* 0x000fe400078e0200 */
[----:B------:R-:W-:-:S03]  /*0b60*/  @P0 VIADD R0, R0, 0x4 ;  /* 0x0000000400000836 */ /* 0x000fc60000000000 */
[----:B------:R4:W-:Y:S04]  /*0b70*/  @P0 STL.U8 [R3], R4 ;  /* 0x0000000403000387 */ /* 0x0009e80000100000 */
[----:B------:R4:W-:Y:S04]  /*0b80*/  @P0 STL.U8 [R3+0x1], R4 ;  /* 0x0000010403000387 */ /* 0x0009e80000100000 */
[----:B------:R4:W-:Y:S04]  /*0b90*/  @P0 STL.U8 [R3+0x2], R4 ;  /* 0x0000020403000387 */ /* 0x0009e80000100000 */
[----:B------:R4:W-:Y:S01]  /*0ba0*/  @P0 STL.U8 [R3+0x3], R4 ;  /* 0x0000030403000387 */ /* 0x0009e20000100000 */
[----:B------:R-:W-:Y:S05]  /*0bb0*/  @!P1 BRA `(.L_x_25) ;  /* 0x0000000000209947 */ /* 0x000fea0003800000 */
[----:B----4-:R-:W-:Y:S02]  /*0bc0*/  IMAD.MOV.U32 R3, RZ, RZ, 0x30 ;  /* 0x00000030ff037424 */ /* 0x010fe400078e00ff */
[----:B------:R-:W-:Y:S02]  /*0bd0*/  IMAD.IADD R0, R1, 0x1, R0 ;  /* 0x0000000101007824 */ /* 0x000fe400078e0200 */
[----:B------:R-:W-:-:S07]  /*0be0*/  IMAD.MOV R2, RZ, RZ, -R2 ;  /* 0x000000ffff027224 */ /* 0x000fce00078e0a02 */
.L_x_31:
[----:B------:R-:W-:Y:S01]  /*0bf0*/  VIADD R2, R2, 0x1 ;  /* 0x0000000102027836 */ /* 0x000fe20000000000 */
[----:B------:R0:W-:Y:S04]  /*0c00*/  STL.U8 [R0], R3 ;  /* 0x0000000300007387 */ /* 0x0001e80000100000 */
[----:B------:R-:W-:Y:S01]  /*0c10*/  ISETP.NE.AND P0, PT, R2, RZ, PT ;  /* 0x000000ff0200720c */ /* 0x000fe20003f05270 */
[----:B0-----:R-:W-:-:S12]  /*0c20*/  VIADD R0, R0, 0x1 ;  /* 0x0000000100007836 */ /* 0x001fd80000000000 */
[----:B------:R-:W-:Y:S05]  /*0c30*/  @P0 BRA `(.L_x_31) ;  /* 0xfffffffc00ec0947 */ /* 0x000fea000383ffff */
.L_x_25:
[----:B---3--:R-:W-:Y:S05]  /*0c40*/  BSYNC.RECONVERGENT B0 ;  /* 0x0000000000007941 */ /* 0x008fea0003800200 */
.L_x_24:
[----:B0-2-4-:R-:W0:Y:S01]  /*0c50*/  LDC.64 R4, c[0x0][0x390] ;  /* 0x0000e400ff047b82 */ /* 0x015e220000000a00 */
[----:B------:R-:W2:Y:S04]  /*0c60*/  LDL.U16 R67, [R1+0x30] ;  /* 0x0000300001437983 */ /* 0x000ea80000100400 */
[----:B-1----:R-:W3:Y:S04]  /*0c70*/  LDL.U16 R14, [R1+0x2e] ;  /* 0x00002e00010e7983 */ /* 0x002ee80000100400 */
[----:B------:R-:W4:Y:S04]  /*0c80*/  LDL.U16 R3, [R1+0x2c] ;  /* 0x00002c0001037983 */ /* 0x000f280000100400 */
[----:B------:R-:W5:Y:S04]  /*0c90*/  LDL.U16 R21, [R1+0x2a] ;  /* 0x00002a0001157983 */ /* 0x000f680000100400 */
[----:B------:R-:W5:Y:S04]  /*0ca0*/  LDL.U16 R12, [R1+0x28] ;  /* 0x00002800010c7983 */ /* 0x000f680000100400 */
[----:B------:R-:W5:Y:S04]  /*0cb0*/  LDL.U16 R20, [R1+0x26] ;  /* 0x0000260001147983 */ /* 0x000f680000100400 */
[----:B0-----:R-:W4:Y:S04]  /*0cc0*/  LDG.E.U8 R2, desc[UR36][R4.64+0x31] ;  /* 0x0000312404027981 */ /* 0x001f28000c1e1100 */
[----:B------:R-:W5:Y:S04]  /*0cd0*/  LDG.E.U8 R32, desc[UR36][R4.64+0x30] ;  /* 0x0000302404207981 */ /* 0x000f68000c1e1100 */
        /* <DEDUP_REMOVED lines=10> */
[----:B------:R-:W5:Y:S04]  /*0d80*/  LDL.U16 R11, [R1+0x24] ;  /* 0x00002400010b7983 */ /* 0x000f680000100400 */
        /* <DEDUP_REMOVED lines=31> */
[----:B------:R-:W5:Y:S01]  /*0f80*/  LDG.E.U8 R66, desc[UR36][R4.64] ;  /* 0x0000002404427981 */ /* 0x000f62000c1e1100 */
[----:B--2---:R-:W-:-:S02]  /*0f90*/  PRMT R28, R67, 0x9991, RZ ;  /* 0x00009991431c7816 */ /* 0x004fc400000000ff */
[----:B------:R-:W-:Y:S02]  /*0fa0*/  PRMT R27, R67, 0x8880, RZ ;  /* 0x00008880431b7816 */ /* 0x000fe400000000ff */
[----:B---3--:R-:W-:Y:S02]  /*0fb0*/  PRMT R30, R14, 0x9991, RZ ;  /* 0x000099910e1e7816 */ /* 0x008fe400000000ff */
[----:B----4-:R-:W-:Y:S02]  /*0fc0*/  PRMT R15, R2, 0x8880, RZ ;  /* 0x00008880020f7816 */ /* 0x010fe400000000ff */
[----:B-----5:R-:W-:Y:S02]  /*0fd0*/  PRMT R29, R32, 0x8880, RZ ;  /* 0x00008880201d7816 */ /* 0x020fe400000000ff */
[----:B------:R-:W-:-:S03]  /*0fe0*/  LOP3.LUT R15, R15, 0x30, R28, 0xe8, !PT ;  /* 0x000000300f0f7812 */ /* 0x000fc600078ee81c */
[----:B------:R-:W-:Y:S01]  /*0ff0*/  IMAD.MOV.U32 R28, RZ, RZ, R29 ;  /* 0x000000ffff1c7224 */ /* 0x000fe200078e001d */
[----:B------:R-:W-:-:S04]  /*1000*/  PRMT R29, R33, 0x8880, RZ ;  /* 0x00008880211d7816 */ /* 0x000fc800000000ff */
[----:B------:R-:W-:Y:S01]  /*1010*/  LOP3.LUT R52, R15, R28, R27, 0xe8, !PT ;  /* 0x0000001c0f347212 */ /* 0x000fe200078ee81b */
[----:B------:R-:W-:Y:S01]  /*1020*/  IMAD.MOV.U32 R27, RZ, RZ, R30 ;  /* 0x000000ffff1b7224 */ /* 0x000fe200078e001e */
[----:B------:R-:W-:Y:S02]  /*1030*/  PRMT R28, R14, 0x8880, RZ ;  /* 0x000088800e1c7816 */ /* 0x000fe400000000ff */
[----:B------:R-:W-:Y:S02]  /*1040*/  PRMT R50, R34, 0x8880, RZ ;  /* 0x0000888022327816 */ /* 0x000fe400000000ff */
[----:B------:R-:W-:Y:S01]  /*1050*/  LOP3.LUT R29, R52, R29, R27, 0xe8, !PT ;  /* 0x0000001d341d7212 */ /* 0x000fe200078ee81b */
[----:B------:R-:W-:Y:S01]  /*1060*/  IMAD.MOV.U32 R27, RZ, RZ, R28 ;  /* 0x000000ffff1b7224 */ /* 0x000fe200078e001c */
[----:B------:R-:W-:Y:S02]  /*1070*/  PRMT R30, R35, 0x8880, RZ ;  /* 0x00008880231e7816 */ /* 0x000fe400000000ff */
[----:B------:R-:W-:-:S02]  /*1080*/  PRMT R28, R3, 0x9991, RZ ;  /* 0x00009991031c7816 */ /* 0x000fc400000000ff */
        /* <DEDUP_REMOVED lines=16> */
[----:B------:R-:W-:Y:S02]  /*1190*/  LOP3.LUT R53, R49, R30, R53, 0xe8, !PT ;  /* 0x0000001e31357212 */ /* 0x000fe400078ee835 */
[----:B------:R-:W-:Y:S02]  /*11a0*/  PRMT R30, R67, 0x7770, RZ ;  /* 0x00007770431e7816 */ /* 0x000fe400000000ff */
[----:B------:R-:W-:Y:S02]  /*11b0*/  PRMT R51, R12, 0x8880, RZ ;  /* 0x000088800c337816 */ /* 0x000fe400000000ff */
[----:B------:R-:W-:Y:S02]  /*11c0*/  LOP3.LUT R32, R30, R32, R15, 0x96, !PT ;  /* 0x000000201e207212 */ /* 0x000fe400078e960f */
[----:B------:R-:W-:Y:S02]  /*11d0*/  LOP3.LUT R30, R53, R54, R31, 0xe8, !PT ;  /* 0x00000036351e7212 */ /* 0x000fe400078ee81f */
[----:B------:R-:W-:Y:S01]  /*11e0*/  PRMT R31, R39, 0x8880, RZ ;  /* 0x00008880271f7816 */ /* 0x000fe200000000ff */
[----:B------:R-:W2:Y:S01]  /*11f0*/  LDG.E.U8 R54, desc[UR36][R4.64+0xf] ;  /* 0x00000f2404367981 */ /* 0x000ea2000c1e1100 */
[----:B------:R-:W-:-:S02]  /*1200*/  PRMT R15, R14, 0x7771, RZ ;  /* 0x000077710e0f7816 */ /* 0x000fc400000000ff */
[----:B------:R-:W-:Y:S02]  /*1210*/  LOP3.LUT R31, R30, R31, R51, 0xe8, !PT ;  /* 0x0000001f1e1f7212 */ /* 0x000fe400078ee833 */
[----:B------:R-:W-:Y:S02]  /*1220*/  LOP3.LUT R33, R15, R33, R52, 0x96, !PT ;  /* 0x000000210f217212 */ /* 0x000fe400078e9634 */
[----:B------:R-:W-:Y:S02]  /*1230*/  PRMT R51, R20, 0x9991, RZ ;  /* 0x0000999114337816 */ /* 0x000fe400000000ff */
[----:B------:R-:W-:Y:S02]  /*1240*/  PRMT R52, R17, 0x8880, RZ ;  /* 0x0000888011347816 */ /* 0x000fe400000000ff */
[----:B------:R-:W-:Y:S02]  /*1250*/  PRMT R14, R14, 0x7770, RZ ;  /* 0x000077700e0e7816 */ /* 0x000fe400000000ff */
[----:B------:R-:W-:-:S02]  /*1260*/  PRMT R15, R18, 0x8880, RZ ;  /* 0x00008880120f7816 */ /* 0x000fc400000000ff */
[----:B------:R-:W-:Y:S02]  /*1270*/  LOP3.LUT R34, R14, R34, R29, 0x96, !PT ;  /* 0x000000220e227212 */ /* 0x000fe400078e961d */
[----:B------:R-:W-:Y:S01]  /*1280*/  LOP3.LUT R51, R31, R52, R51, 0xe8, !PT ;  /* 0x000000341f337212 */ /* 0x000fe200078ee833 */
[----:B------:R-:W-:Y:S01]  /*1290*/  IMAD.MOV.U32 R52, RZ, RZ, R15 ;  /* 0x000000ffff347224 */ /* 0x000fe200078e000f */
[----:B------:R-:W-:Y:S01]  /*12a0*/  PRMT R14, R3, 0x7771, RZ ;  /* 0x00007771030e7816 */ /* 0x000fe200000000ff */
[----:B------:R-:W3:Y:S01]  /*12b0*/  LDG.E.U8 R15, desc[UR36][R4.64+0x16] ;  /* 0x00001624040f7981 */ /* 0x000ee2000c1e1100 */
[----:B------:R-:W-:Y:S02]  /*12c0*/  PRMT R29, R20, 0x8880, RZ ;  /* 0x00008880141d7816 */ /* 0x000fe400000000ff */
[----:B------:R-:W-:Y:S02]  /*12d0*/  LOP3.LUT R35, R14, R35, R50, 0x96, !PT ;  /* 0x000000230e237212 */ /* 0x000fe400078e9632 */
[----:B------:R-:W-:-:S02]  /*12e0*/  LOP3.LUT R29, R51, R52, R29, 0xe8, !PT ;  /* 0x00000034331d7212 */ /* 0x000fc400078ee81d */
[----:B------:R-:W-:Y:S02]  /*12f0*/  PRMT R3, R3, 0x7770, RZ ;  /* 0x0000777003037816 */ /* 0x000fe400000000ff */
[----:B------:R-:W-:Y:S02]  /*1300*/  PRMT R14, R21, 0x7771, RZ ;  /* 0x00007771150e7816 */ /* 0x000fe400000000ff */
[----:B------:R-:W-:Y:S02]  /*1310*/  PRMT R50, R11, 0x9991, RZ ;  /* 0x000099910b327816 */ /* 0x000fe400000000ff */
[----:B------:R-:W-:Y:S02]  /*1320*/  PRMT R52, R40, 0x8880, RZ ;  /* 0x0000888028347816 */ /* 0x000fe400000000ff */
[----:B------:R-:W-:Y:S02]  /*1330*/  LOP3.LUT R36, R3, R36, R27, 0x96, !PT ;  /* 0x0000002403247212 */ /* 0x000fe400078e961b */
[----:B------:R-:W-:Y:S01]  /*1340*/  LOP3.LUT R37, R14, R37, R28, 0x96, !PT ;  /* 0x000000250e257212 */ /* 0x000fe200078e961c */
[----:B------:R-:W4:Y:S01]  /*1350*/  LDG.E.U8 R3, desc[UR36][R4.64+0x15] ;  /* 0x0000152404037981 */ /* 0x000f22000c1e1100 */
[----:B------:R-:W-:-:S02]  /*1360*/  LOP3.LUT R52, R29, R52, R50, 0xe8, !PT ;  /* 0x000000341d347212 */ /* 0x000fc400078ee832 */
[----:B------:R-:W-:Y:S01]  /*1370*/  PRMT R27, R11, 0x8880, RZ ;  /* 0x000088800b1b7816 */ /* 0x000fe200000000ff */
[----:B------:R-:W5:Y:S01]  /*1380*/  LDL.U16 R14, [R1+0x14] ;  /* 0x00001400010e7983 */ /* 0x000f620000100400 */
[----:B------:R-:W-:Y:S02]  /*1390*/  PRMT R28, R41, 0x8880, RZ ;  /* 0x00008880291c7816 */ /* 0x000fe400000000ff */
[----:B------:R-:W-:Y:S02]  /*13a0*/  PRMT R21, R21, 0x7770, RZ ;  /* 0x0000777015157816 */ /* 0x000fe400000000ff */
[----:B------:R-:W-:Y:S02]  /*13b0*/  PRMT R50, R12, 0x7771, RZ ;  /* 0x000077710c327816 */ /* 0x000fe400000000ff */
[----:B------:R-:W-:Y:S02]  /*13c0*/  LOP3.LUT R16, R21, R16, R49, 0x96, !PT ;  /* 0x0000001015107212 */ /* 0x000fe400078e9631 */
[----:B------:R-:W-:Y:S01]  /*13d0*/  LOP3.LUT R28, R52, R28, R27, 0xe8, !PT ;  /* 0x0000001c341c7212 */ /* 0x000fe200078ee81b */
[----:B------:R-:W2:Y:S01]  /*13e0*/  LDG.E.U8 R49, desc[UR36][R4.64+0x14] ;  /* 0x0000142404317981 */ /* 0x000ea2000c1e1100 */
[----:B------:R-:W-:-:S02]  /*13f0*/  PRMT R27, R9, 0x9991, RZ ;  /* 0x00009991091b7816 */ /* 0x000fc400000000ff */
[----:B------:R-:W-:Y:S02]  /*1400*/  PRMT R21, R19, 0x8880, RZ ;  /* 0x0000888013157816 */ /* 0x000fe400000000ff */
[----:B------:R-:W-:Y:S02]  /*1410*/  PRMT R12, R12, 0x7770, RZ ;  /* 0x000077700c0c7816 */ /* 0x000fe400000000ff */
[----:B------:R-:W-:Y:S02]  /*1420*/  LOP3.LUT R38, R50, R38, R53, 0x96, !PT ;  /* 0x0000002632267212 */ /* 0x000fe400078e9635 */
[----:B------:R-:W-:Y:S01]  /*1430*/  PRMT R53, R42, 0x8880, RZ ;  /* 0x000088802a357816 */ /* 0x000fe200000000ff */
[----:B------:R-:W2:Y:S01]  /*1440*/  LDG.E.U8 R50, desc[UR36][R4.64+0x13] ;  /* 0x0000132404327981 */ /* 0x000ea2000c1e1100 */
[----:B------:R-:W-:Y:S02]  /*1450*/  LOP3.LUT R39, R12, R39, R30, 0x96, !PT ;  /* 0x000000270c277212 */ /* 0x000fe400078e961e */
[----:B------:R-:W-:Y:S01]  /*1460*/  LOP3.LUT R55, R28, R21, R27, 0xe8, !PT ;  /* 0x000000151c377212 */ /* 0x000fe200078ee81b */
[----:B------:R-:W2:Y:S01]  /*1470*/  LDL.U16 R12, [R1+0x12] ;  /* 0x00001200010c7983 */ /* 0x000ea20000100400 */
[----:B------:R-:W-:-:S02]  /*1480*/  PRMT R30, R20, 0x7771, RZ ;  /* 0x00007771141e7816 */ /* 0x000fc400000000ff */
[----:B------:R-:W-:Y:S01]  /*1490*/  PRMT R21, R20, 0x7770, RZ ;  /* 0x0000777014157816 */ /* 0x000fe200000000ff */
[----:B------:R-:W-:Y:S01]  /*14a0*/  IMAD.MOV.U32 R20, RZ, RZ, R53 ;  /* 0x000000ffff147224 */ /* 0x000fe200078e0035 */
[----:B------:R-:W-:Y:S01]  /*14b0*/  PRMT R27, R9, 0x8880, RZ ;  /* 0x00008880091b7816 */ /* 0x000fe200000000ff */
[----:B------:R-:W2:Y:S01]  /*14c0*/  LDG.E.U8 R53, desc[UR36][R4.64+0x10] ;  /* 0x0000102404357981 */ /* 0x000ea2000c1e1100 */
[----:B------:R-:W-:Y:S02]  /*14d0*/  LOP3.LUT R18, R21, R18, R51, 0x96, !PT ;  /* 0x0000001215127212 */ /* 0x000fe400078e9633 */
[----:B------:R-:W-:Y:S01]  /*14e0*/  LOP3.LUT R17, R30, R17, R31, 0x96, !PT ;  /* 0x000000111e117212 */ /* 0x000fe200078e961f */
[----:B------:R-:W2:Y:S01]  /*14f0*/  LDG.E.U8 R51, desc[UR36][R4.64+0x12] ;  /* 0x0000122404337981 */ /* 0x000ea2000c1e1100 */
[----:B------:R-:W-:Y:S02]  /*1500*/  LOP3.LUT R20, R55, R20, R27, 0xe8, !PT ;  /* 0x0000001437147212 */ /* 0x000fe400078ee81b */
[----:B------:R-:W-:-:S02]  /*1510*/  PRMT R21, R11, 0x7771, RZ ;  /* 0x000077710b157816 */ /* 0x000fc400000000ff */
[----:B------:R-:W-:Y:S02]  /*1520*/  PRMT R30, R13, 0x9991, RZ ;  /* 0x000099910d1e7816 */ /* 0x000fe400000000ff */
[----:B------:R-:W-:Y:S02]  /*1530*/  PRMT R27, R43, 0x8880, RZ ;  /* 0x000088802b1b7816 */ /* 0x000fe400000000ff */
[----:B------:R-:W-:Y:S02]  /*1540*/  LOP3.LUT R40, R21, R40, R29, 0x96, !PT ;  /* 0x0000002815287212 */ /* 0x000fe400078e961d */
[----:B------:R-:W-:Y:S02]  /*1550*/  LOP3.LUT R29, R20, R27, R30, 0xe8, !PT ;  /* 0x0000001b141d7212 */ /* 0x000fe400078ee81e */
[----:B------:R-:W-:Y:S02]  /*1560*/  PRMT R21, R9, 0x7771, RZ ;  /* 0x0000777109157816 */ /* 0x000fe400000000ff */
[----:B------:R-:W-:-:S02]  /*1570*/  PRMT R30, R13, 0x8880, RZ ;  /* 0x000088800d1e7816 */ /* 0x000fc400000000ff */
[----:B------:R-:W-:Y:S02]  /*1580*/  PRMT R27, R22, 0x8880, RZ ;  /* 0x00008880161b7816 */ /* 0x000fe400000000ff */
[----:B------:R-:W-:Y:S02]  /*1590*/  LOP3.LUT R19, R21, R19, R28, 0x96, !PT ;  /* 0x0000001315137212 */ /* 0x000fe400078e961c */
[----:B------:R-:W-:Y:S02]  /*15a0*/  LOP3.LUT R21, R29, R27, R30, 0xe8, !PT ;  /* 0x0000001b1d157212 */ /* 0x000fe400078ee81e */
[----:B------:R-:W-:Y:S02]  /*15b0*/  PRMT R27, R10, 0x9991, RZ ;  /* 0x000099910a1b7816 */ /* 0x000fe400000000ff */
[----:B------:R-:W-:-:S03]  /*15c0*/  PRMT R28, R44, 0x8880, RZ ;  /* 0x000088802c1c7816 */ /* 0x000fc600000000ff */
[----:B------:R-:W-:Y:S01]  /*15d0*/  IMAD.MOV.U32 R30, RZ, RZ, R27 ;  /* 0x000000ffff1e7224 */ /* 0x000fe200078e001b */
        /* <DEDUP_REMOVED lines=9> */
[----:B------:R-:W-:Y:S01]  /*1670*/  PRMT R27, R8, 0x9991, RZ ;  /* 0x00009991081b7816 */ /* 0x000fe200000000ff */
[----:B------:R-:W2:Y:S01]  /*1680*/  LDL.U16 R11, [R1+0x10] ;  /* 0x00001000010b7983 */ /* 0x000ea20000100400 */
[----:B------:R-:W-:Y:S02]  /*1690*/  LOP3.LUT R22, R13, R22, R29, 0x96, !PT ;  /* 0x000000160d167212 */ /* 0x000fe400078e961d */
[----:B------:R-:W-:Y:S01]  /*16a0*/  PRMT R30, R23, 0x8880, RZ ;  /* 0x00008880171e7816 */ /* 0x000fe200000000ff */
[----:B------:R-:W2:Y:S01]  /*16b0*/  LDG.E.U8 R52, desc[UR36][R4.64+0x11] ;  /* 0x0000112404347981 */ /* 0x000ea2000c1e1100 */
[----:B------:R-:W-:-:S02]  /*16c0*/  PRMT R13, R10, 0x7771, RZ ;  /* 0x000077710a0d7816 */ /* 0x000fc400000000ff */
[----:B------:R-:W-:Y:S01]  /*16d0*/  PRMT R10, R10, 0x7770, RZ ;  /* 0x000077700a0a7816 */ /* 0x000fe200000000ff */
[----:B------:R-:W-:Y:S02]  /*16e0*/  IMAD.MOV.U32 R29, RZ, RZ, R27 ;  /* 0x000000ffff1d7224 */ /* 0x000fe400078e001b */
[----:B------:R-:W-:Y:S01]  /*16f0*/  IMAD.MOV.U32 R27, RZ, RZ, R30 ;  /* 0x000000ffff1b7224 */ /* 0x000fe200078e001e */
[----:B------:R-:W-:Y:S02]  /*1700*/  LOP3.LUT R45, R10, R45, R28, 0x96, !PT ;  /* 0x0000002d0a2d7212 */ /* 0x000fe400078e961c */
[----:B------:R-:W-:Y:S01]  /*1710*/  PRMT R28, R24, 0x8880, RZ ;  /* 0x00008880181c7816 */ /* 0x000fe200000000ff */
[----:B------:R-:W2:Y:S01]  /*1720*/  LDL.U16 R10, [R1+0xc] ;  /* 0x00000c00010a7983 */ /* 0x000ea20000100400 */
[----:B------:R-:W-:Y:S02]  /*1730*/  PRMT R9, R9, 0x7770, RZ ;  /* 0x0000777009097816 */ /* 0x000fe400000000ff */
[----:B------:R-:W-:-:S02]  /*1740*/  LOP3.LUT R44, R13, R44, R21, 0x96, !PT ;  /* 0x0000002c0d2c7212 */ /* 0x000fc400078e9615 */
[----:B------:R-:W-:Y:S02]  /*1750*/  LOP3.LUT R29, R20, R27, R29, 0xe8, !PT ;  /* 0x0000001b141d7212 */ /* 0x000fe400078ee81d */
[C---:B------:R-:W-:Y:S02]  /*1760*/  PRMT R21, R8.reuse, 0x7771, RZ ;  /* 0x0000777108157816 */ /* 0x040fe400000000ff */
[C---:B------:R-:W-:Y:S02]  /*1770*/  PRMT R27, R8.reuse, 0x8880, RZ ;  /* 0x00008880081b7816 */ /* 0x040fe400000000ff */
[----:B------:R-:W-:Y:S01]  /*1780*/  PRMT R13, R8, 0x7770, RZ ;  /* 0x00007770080d7816 */ /* 0x000fe200000000ff */
[----:B------:R-:W-:Y:S01]  /*1790*/  IMAD.MOV.U32 R8, RZ, RZ, R28 ;  /* 0x000000ffff087224 */ /* 0x000fe200078e001c */
[----:B------:R-:W-:Y:S02]  /*17a0*/  LOP3.LUT R42, R9, R42, R55, 0x96, !PT ;  /* 0x0000002a092a7212 */ /* 0x000fe400078e9637 */
[----:B------:R-:W2:Y:S01]  /*17b0*/  LDL.U16 R9, [R1+0xe] ;  /* 0x00000e0001097983 */ /* 0x000ea20000100400 */
[----:B------:R-:W-:-:S02]  /*17c0*/  LOP3.LUT R24, R13, R24, R29, 0x96, !PT ;  /* 0x000000180d187212 */ /* 0x000fc400078e961d */
[----:B------:R-:W-:Y:S01]  /*17d0*/  LOP3.LUT R27, R29, R8, R27, 0xe8, !PT ;  /* 0x000000081d1b7212 */ /* 0x000fe200078ee81b */
[----:B------:R-:W2:Y:S01]  /*17e0*/  LDG.E.U8 R55, desc[UR36][R4.64+0xe] ;  /* 0x00000e2404377981 */ /* 0x000ea2000c1e1100 */
[----:B------:R-:W-:Y:S02]  /*17f0*/  PRMT R13, R7, 0x7771, RZ ;  /* 0x00007771070d7816 */ /* 0x000fe400000000ff */
[----:B------:R-:W-:Y:S01]  /*1800*/  LOP3.LUT R23, R21, R23, R20, 0x96, !PT ;  /* 0x0000001715177212 */ /* 0x000fe200078e9614 */
[----:B------:R-:W2:Y:S01]  /*1810*/  LDG.E.U8 R29, desc[UR36][R4.64+0x9] ;  /* 0x00000924041d7981 */ /* 0x000ea2000c1e1100 */
[----:B------:R-:W-:Y:S02]  /*1820*/  PRMT R8, R46, 0x8880, RZ ;  /* 0x000088802e087816 */ /* 0x000fe400000000ff */
[----:B------:R-:W-:Y:S02]  /*1830*/  PRMT R20, R7, 0x9991, RZ ;  /* 0x0000999107147816 */ /* 0x000fe400000000ff */
[----:B------:R-:W-:-:S02]  /*1840*/  LOP3.LUT R46, R13, R46, R27, 0x96, !PT ;  /* 0x0000002e0d2e7212 */ /* 0x000fc400078e961b */
[----:B------:R-:W-:Y:S02]  /*1850*/  PRMT R13, R25, 0x8880, RZ ;  /* 0x00008880190d7816 */ /* 0x000fe400000000ff */
[----:B------:R-:W-:Y:S02]  /*1860*/  LOP3.LUT R27, R27, R8, R20, 0xe8, !PT ;  /* 0x000000081b1b7212 */ /* 0x000fe400078ee814 */
[C---:B------:R-:W-:Y:S01]  /*1870*/  PRMT R28, R7.reuse, 0x8880, RZ ;  /* 0x00008880071c7816 */ /* 0x040fe200000000ff */
[----:B------:R-:W2:Y:S01]  /*1880*/  LDL.U16 R8, [R1+0xa] ;  /* 0x00000a0001087983 */ /* 0x000ea20000100400 */
[----:B------:R-:W-:Y:S01]  /*1890*/  PRMT R20, R7, 0x7770, RZ ;  /* 0x0000777007147816 */ /* 0x000fe200000000ff */
[----:B------:R-:W-:Y:S01]  /*18a0*/  IMAD.MOV.U32 R7, RZ, RZ, R13 ;  /* 0x000000ffff077224 */ /* 0x000fe200078e000d */
[----:B------:R-:W-:Y:S02]  /*18b0*/  PRMT R13, R0, 0x9991, RZ ;  /* 0x00009991000d7816 */ /* 0x000fe400000000ff */
[----:B------:R-:W-:-:S02]  /*18c0*/  LOP3.LUT R25, R20, R25, R27, 0x96, !PT ;  /* 0x0000001914197212 */ /* 0x000fc400078e961b */
[----:B------:R-:W-:Y:S01]  /*18d0*/  LOP3.LUT R28, R27, R7, R28, 0xe8, !PT ;  /* 0x000000071b1c7212 */ /* 0x000fe200078ee81c */
[----:B------:R-:W-:Y:S01]  /*18e0*/  IMAD.MOV.U32 R20, RZ, RZ, R13 ;  /* 0x000000ffff147224 */ /* 0x000fe200078e000d */
[----:B------:R-:W-:Y:S02]  /*18f0*/  PRMT R13, R0, 0x7771, RZ ;  /* 0x00007771000d7816 */ /* 0x000fe400000000ff */
[----:B------:R-:W-:Y:S02]  /*1900*/  PRMT R7, R47, 0x8880, RZ ;  /* 0x000088802f077816 */ /* 0x000fe400000000ff */
[----:B------:R-:W-:Y:S02]  /*1910*/  LOP3.LUT R47, R13, R47, R28, 0x96, !PT ;  /* 0x0000002f0d2f7212 */ /* 0x000fe400078e961c */
[----:B------:R-:W-:Y:S02]  /*1920*/  LOP3.LUT R28, R28, R7, R20, 0xe8, !PT ;  /* 0x000000071c1c7212 */ /* 0x000fe400078ee814 */
[----:B------:R-:W-:Y:S01]  /*1930*/  PRMT R20, R26, 0x8880, RZ ;  /* 0x000088801a147816 */ /* 0x000fe200000000ff */
[----:B------:R-:W2:Y:S01]  /*1940*/  LDL.U16 R7, [R1+0x8] ;  /* 0x0000080001077983 */ /* 0x000ea20000100400 */
[----:B------:R-:W-:-:S02]  /*1950*/  PRMT R21, R0, 0x8880, RZ ;  /* 0x0000888000157816 */ /* 0x000fc400000000ff */
[----:B------:R-:W-:Y:S01]  /*1960*/  PRMT R13, R0, 0x7770, RZ ;  /* 0x00007770000d7816 */ /* 0x000fe200000000ff */
[----:B------:R-:W-:-:S03]  /*1970*/  IMAD.MOV.U32 R0, RZ, RZ, R20 ;  /* 0x000000ffff007224 */ /* 0x000fc600078e0014 */
[----:B------:R-:W-:Y:S02]  /*1980*/  LOP3.LUT R26, R13, R26, R28, 0x96, !PT ;  /* 0x0000001a0d1a7212 */ /* 0x000fe400078e961c */
[----:B------:R-:W-:Y:S02]  /*1990*/  LOP3.LUT R21, R28, R0, R21, 0xe8, !PT ;  /* 0x000000001c157212 */ /* 0x000fe400078ee815 */
[----:B------:R-:W-:Y:S02]  /*19a0*/  PRMT R0, R6, 0x9991, RZ ;  /* 0x0000999106007816 */ /* 0x000fe400000000ff */
[----:B------:R-:W-:-:S03]  /*19b0*/  PRMT R13, R48, 0x8880, RZ ;  /* 0x00008880300d7816 */ /* 0x000fc600000000ff */
[----:B------:R-:W-:Y:S02]  /*19c0*/  IMAD.MOV.U32 R20, RZ, RZ, R0 ;  /* 0x000000ffff147224 */ /* 0x000fe400078e0000 */
[----:B------:R-:W-:Y:S01]  /*19d0*/  IMAD.MOV.U32 R0, RZ, RZ, R13 ;  /* 0x000000ffff007224 */ /* 0x000fe200078e000d */
[----:B------:R-:W-:-:S04]  /*19e0*/  PRMT R13, R6, 0x7771, RZ ;  /* 0x00007771060d7816 */ /* 0x000fc800000000ff */
[----:B------:R-:W-:Y:S02]  /*19f0*/  LOP3.LUT R48, R13, R48, R21, 0x96, !PT ;  /* 0x000000300d307212 */ /* 0x000fe400078e9615 */
[----:B------:R-:W2:Y:S01]  /*1a00*/  LDL.U16 R13, [R1+0x6] ;  /* 0x00000600010d7983 */ /* 0x000ea20000100400 */
[----:B------:R-:W-:-:S03]  /*1a10*/  LOP3.LUT R28, R21, R0, R20, 0xe8, !PT ;  /* 0x00000000151c7212 */ /* 0x000fc600078ee814 */
[----:B------:R-:W2:Y:S01]  /*1a20*/  LDG.E.U8 R0, desc[UR36][R4.64+0x7] ;  /* 0x0000072404007981 */ /* 0x000ea2000c1e1100 */
[C---:B------:R-:W-:Y:S02]  /*1a30*/  PRMT R20, R6.reuse, 0x7770, RZ ;  /* 0x0000777006147816 */ /* 0x040fe400000000ff */
[----:B------:R-:W-:Y:S02]  /*1a40*/  PRMT R21, R6, 0x8880, RZ ;  /* 0x0000888006157816 */ /* 0x000fe400000000ff */
[----:B---3--:R-:W-:Y:S02]  /*1a50*/  LOP3.LUT R27, R20, R15, R28, 0x96, !PT ;  /* 0x0000000f141b7212 */ /* 0x008fe400078e961c */
[----:B------:R-:W-:Y:S01]  /*1a60*/  PRMT R6, R15, 0x8880, RZ ;  /* 0x000088800f067816 */ /* 0x000fe200000000ff */
[----:B------:R-:W-:-:S05]  /*1a70*/  IMAD.MOV.U32 R15, RZ, RZ, R21 ;  /* 0x000000ffff0f7224 */ /* 0x000fca00078e0015 */
[----:B------:R-:W-:Y:S02]  /*1a80*/  LOP3.LUT R6, R28, R6, R15, 0xe8, !PT ;  /* 0x000000061c067212 */ /* 0x000fe400078ee80f */
[C---:B-----5:R-:W-:Y:S02]  /*1a90*/  PRMT R28, R14.reuse, 0x7771, RZ ;  /* 0x000077710e1c7816 */ /* 0x060fe400000000ff */
[----:B------:R-:W-:Y:S02]  /*1aa0*/  PRMT R15, R14, 0x9991, RZ ;  /* 0x000099910e0f7816 */ /* 0x000fe400000000ff */
[----:B----4-:R-:W-:Y:S02]  /*1ab0*/  LOP3.LUT R28, R28, R3, R6, 0x96, !PT ;  /* 0x000000031c1c7212 */ /* 0x010fe400078e9606 */
[----:B------:R-:W-:-:S04]  /*1ac0*/  PRMT R3, R3, 0x8880, RZ ;  /* 0x0000888003037816 */ /* 0x000fc800000000ff */
[----:B------:R-:W-:Y:S02]  /*1ad0*/  LOP3.LUT R3, R6, R3, R15, 0xe8, !PT ;  /* 0x0000000306037212 */ /* 0x000fe400078ee80f */
[C---:B------:R-:W-:Y:S02]  /*1ae0*/  PRMT R15, R14.reuse, 0x8880, RZ ;  /* 0x000088800e0f7816 */ /* 0x040fe400000000ff */
[----:B--2---:R-:W-:Y:S02]  /*1af0*/  PRMT R6, R49, 0x8880, RZ ;  /* 0x0000888031067816 */ /* 0x004fe400000000ff */
[----:B------:R-:W-:Y:S02]  /*1b00*/  PRMT R14, R14, 0x7770, RZ ;  /* 0x000077700e0e7816 */ /* 0x000fe400000000ff */
[----:B------:R-:W-:Y:S02]  /*1b10*/  LOP3.LUT R15, R3, R6, R15, 0xe8, !PT ;  /* 0x00000006030f7212 */ /* 0x000fe400078ee80f */
[----:B------:R-:W-:-:S02]  /*1b20*/  LOP3.LUT R49, R14, R49, R3, 0x96, !PT ;  /* 0x000000310e317212 */ /* 0x000fc400078e9603 */
[----:B------:R-:W-:Y:S02]  /*1b30*/  PRMT R6, R50, 0x8880, RZ ;  /* 0x0000888032067816 */ /* 0x000fe400000000ff */
[C---:B------:R-:W-:Y:S02]  /*1b40*/  PRMT R14, R12.reuse, 0x9991, RZ ;  /* 0x000099910c0e7816 */ /* 0x040fe400000000ff */
[C---:B------:R-:W-:Y:S02]  /*1b50*/  PRMT R3, R12.reuse, 0x7771, RZ ;  /* 0x000077710c037816 */ /* 0x040fe400000000ff */
[----:B------:R-:W-:Y:S02]  /*1b60*/  LOP3.LUT R6, R15, R6, R14, 0xe8, !PT ;  /* 0x000000060f067212 */ /* 0x000fe400078ee80e */
[----:B------:R-:W-:Y:S02]  /*1b70*/  PRMT R14, R12, 0x8880, RZ ;  /* 0x000088800c0e7816 */ /* 0x000fe400000000ff */
[----:B------:R-:W-:-:S02]  /*1b80*/  LOP3.LUT R50, R3, R50, R15, 0x96, !PT ;  /* 0x0000003203327212 */ /* 0x000fc400078e960f */
[----:B------:R-:W-:Y:S02]  /*1b90*/  PRMT R12, R12, 0x7770, RZ ;  /* 0x000077700c0c7816 */ /* 0x000fe400000000ff */
[----:B------:R-:W-:Y:S02]  /*1ba0*/  PRMT R3, R51, 0x8880, RZ ;  /* 0x0000888033037816 */ /* 0x000fe400000000ff */
[----:B------:R-:W-:Y:S02]  /*1bb0*/  LOP3.LUT R51, R12, R51, R6, 0x96, !PT ;  /* 0x000000330c337212 */ /* 0x000fe400078e9606 */
[----:B------:R-:W-:Y:S02]  /*1bc0*/  LOP3.LUT R3, R6, R3, R14, 0xe8, !PT ;  /* 0x0000000306037212 */ /* 0x000fe400078ee80e */
[C---:B------:R-:W-:Y:S02]  /*1bd0*/  PRMT R12, R11.reuse, 0x7771, RZ ;  /* 0x000077710b0c7816 */ /* 0x040fe400000000ff */
[----:B------:R-:W-:-:S02]  /*1be0*/  PRMT R14, R11, 0x9991, RZ ;  /* 0x000099910b0e7816 */ /* 0x000fc400000000ff */
[----:B------:R-:W-:Y:S02]  /*1bf0*/  PRMT R6, R52, 0x8880, RZ ;  /* 0x0000888034067816 */ /* 0x000fe400000000ff */
[----:B------:R-:W-:Y:S02]  /*1c00*/  LOP3.LUT R52, R12, R52, R3, 0x96, !PT ;  /* 0x000000340c347212 */ /* 0x000fe400078e9603 */
[----:B------:R-:W-:Y:S02]  /*1c10*/  PRMT R12, R11, 0x8880, RZ ;  /* 0x000088800b0c7816 */ /* 0x000fe400000000ff */
[----:B------:R-:W-:Y:S02]  /*1c20*/  LOP3.LUT R14, R3, R6, R14, 0xe8, !PT ;  /* 0x00000006030e7212 */ /* 0x000fe400078ee80e */
[----:B------:R-:W-:Y:S01]  /*1c30*/  PRMT R6, R11, 0x7770, RZ ;  /* 0x000077700b067816 */ /* 0x000fe200000000ff */
[----:B------:R-:W-:Y:S01]  /*1c40*/  IMAD.MOV.U32 R11, RZ, RZ, R12 ;  /* 0x000000ffff0b7224 */ /* 0x000fe200078e000c */
[----:B------:R-:W-:-:S04]  /*1c50*/  PRMT R3, R53, 0x8880, RZ ;  /* 0x0000888035037816 */ /* 0x000fc800000000ff */
[----:B------:R-:W-:Y:S02]  /*1c60*/  LOP3.LUT R3, R14, R3, R11, 0xe8, !PT ;  /* 0x000000030e037212 */ /* 0x000fe400078ee80b */
[----:B------:R-:W-:Y:S02]  /*1c70*/  LOP3.LUT R53, R6, R53, R14, 0x96, !PT ;  /* 0x0000003506357212 */ /* 0x000fe400078e960e */
[----:B------:R-:W-:Y:S02]  /*1c80*/  PRMT R6, R54, 0x8880, RZ ;  /* 0x0000888036067816 */ /* 0x000fe400000000ff */
[C---:B------:R-:W-:Y:S02]  /*1c90*/  PRMT R11, R9.reuse, 0x7771, RZ ;  /* 0x00007771090b7816 */ /* 0x040fe400000000ff */
[----:B------:R-:W-:Y:S02]  /*1ca0*/  PRMT R12, R9, 0x9991, RZ ;  /* 0x00009991090c7816 */ /* 0x000fe400000000ff */
[----:B------:R-:W-:-:S02]  /*1cb0*/  LOP3.LUT R54, R11, R54, R3, 0x96, !PT ;  /* 0x000000360b367212 */ /* 0x000fc400078e9603 */
[----:B------:R-:W-:Y:S02]  /*1cc0*/  PRMT R11, R9, 0x8880, RZ ;  /* 0x00008880090b7816 */ /* 0x000fe400000000ff */
[----:B------:R-:W-:Y:S02]  /*1cd0*/  LOP3.LUT R12, R3, R6, R12, 0xe8, !PT ;  /* 0x00000006030c7212 */ /* 0x000fe400078ee80c */
[----:B------:R-:W-:Y:S01]  /*1ce0*/  PRMT R6, R9, 0x7770, RZ ;  /* 0x0000777009067816 */ /* 0x000fe200000000ff */
[----:B------:R-:W-:Y:S01]  /*1cf0*/  IMAD.MOV.U32 R9, RZ, RZ, R11 ;  /* 0x000000ffff097224 */ /* 0x000fe200078e000b */
[----:B------:R-:W-:Y:S02]  /*1d00*/  PRMT R3, R55, 0x8880, RZ ;  /* 0x0000888037037816 */ /* 0x000fe400000000ff */
[----:B------:R-:W-:Y:S02]  /*1d10*/  LOP3.LUT R55, R6, R55, R12, 0x96, !PT ;  /* 0x0000003706377212 */ /* 0x000fe400078e960c */
[----:B------:R-:W-:-:S02]  /*1d20*/  LOP3.LUT R3, R12, R3, R9, 0xe8, !PT ;  /* 0x000000030c037212 */ /* 0x000fc400078ee809 */
[----:B------:R-:W-:Y:S01]  /*1d30*/  PRMT R11, R10, 0x9991, RZ ;  /* 0x000099910a0b7816 */ /* 0x000fe200000000ff */
[----:B------:R-:W2:Y:S01]  /*1d40*/  LDL.U16 R12, [R1+0x4] ;  /* 0x00000400010c7983 */ /* 0x000ea20000100400 */
[----:B------:R-:W-:Y:S02]  /*1d50*/  PRMT R6, R56, 0x8880, RZ ;  /* 0x0000888038067816 */ /* 0x000fe400000000ff */
[C---:B------:R-:W-:Y:S02]  /*1d60*/  PRMT R9, R10.reuse, 0x7771, RZ ;  /* 0x000077710a097816 */ /* 0x040fe400000000ff */
[----:B------:R-:W-:Y:S02]  /*1d70*/  LOP3.LUT R6, R3, R6, R11, 0xe8, !PT ;  /* 0x0000000603067212 */ /* 0x000fe400078ee80b */
[----:B------:R-:W-:Y:S01]  /*1d80*/  LOP3.LUT R56, R9, R56, R3, 0x96, !PT ;  /* 0x0000003809387212 */ /* 0x000fe200078e9603 */
[----:B------:R-:W3:Y:S01]  /*1d90*/  LDG.E.U8 R11, desc[UR36][R4.64+0x6] ;  /* 0x00000624040b7981 */ /* 0x000ee2000c1e1100 */
[----:B------:R-:W-:-:S02]  /*1da0*/  PRMT R9, R10, 0x8880, RZ ;  /* 0x000088800a097816 */ /* 0x000fc400000000ff */
        /* <DEDUP_REMOVED lines=8> */
[----:B------:R-:W-:Y:S02]  /*1e30*/  LOP3.LUT R6, R3, R6, R10, 0xe8, !PT ;  /* 0x0000000603067212 */ /* 0x000fe400078ee80a */
[C---:B------:R-:W-:Y:S02]  /*1e40*/  PRMT R9, R8.reuse, 0x8880, RZ ;  /* 0x0000888008097816 */ /* 0x040fe400000000ff */
[----:B------:R-:W-:Y:S02]  /*1e50*/  PRMT R3, R59, 0x8880, RZ ;  /* 0x000088803b037816 */ /* 0x000fe400000000ff */
[----:B------:R-:W-:-:S04]  /*1e60*/  PRMT R8, R8, 0x7770, RZ ;  /* 0x0000777008087816 */ /* 0x000fc800000000ff */
[----:B------:R-:W-:Y:S02]  /*1e70*/  LOP3.LUT R59, R8, R59, R6, 0x96, !PT ;  /* 0x0000003b083b7212 */ /* 0x000fe400078e9606 */
[----:B------:R-:W-:Y:S02]  /*1e80*/  LOP3.LUT R6, R6, R3, R9, 0xe8, !PT ;  /* 0x0000000306067212 */ /* 0x000fe400078ee809 */
[C---:B------:R-:W-:Y:S01]  /*1e90*/  PRMT R8, R7.reuse, 0x7771, RZ ;  /* 0x0000777107087816 */ /* 0x040fe200000000ff */
[----:B------:R0:W4:Y:S01]  /*1ea0*/  LDG.E.U8 R3, desc[UR36][R4.64+0x5] ;  /* 0x0000052404037981 */ /* 0x000122000c1e1100 */
[----:B------:R-:W-:Y:S02]  /*1eb0*/  PRMT R10, R7, 0x9991, RZ ;  /* 0x00009991070a7816 */ /* 0x000fe400000000ff */
[----:B------:R-:W-:Y:S02]  /*1ec0*/  PRMT R9, R29, 0x8880, RZ ;  /* 0x000088801d097816 */ /* 0x000fe400000000ff */
[----:B------:R-:W-:-:S02]  /*1ed0*/  LOP3.LUT R29, R8, R29, R6, 0x96, !PT ;  /* 0x0000001d081d7212 */ /* 0x000fc400078e9606 */
[C---:B------:R-:W-:Y:S02]  /*1ee0*/  PRMT R8, R7.reuse, 0x8880, RZ ;  /* 0x0000888007087816 */ /* 0x040fe400000000ff */
[----:B------:R-:W-:Y:S02]  /*1ef0*/  LOP3.LUT R9, R6, R9, R10, 0xe8, !PT ;  /* 0x0000000906097212 */ /* 0x000fe400078ee80a */
[----:B------:R-:W-:Y:S02]  /*1f00*/  PRMT R7, R7, 0x7770, RZ ;  /* 0x0000777007077816 */ /* 0x000fe400000000ff */
[----:B------:R-:W-:Y:S02]  /*1f10*/  PRMT R6, R60, 0x8880, RZ ;  /* 0x000088803c067816 */ /* 0x000fe400000000ff */
[----:B------:R-:W-:Y:S02]  /*1f20*/  LOP3.LUT R60, R7, R60, R9, 0x96, !PT ;  /* 0x0000003c073c7212 */ /* 0x000fe400078e9609 */
[----:B------:R-:W-:-:S02]  /*1f30*/  LOP3.LUT R6, R9, R6, R8, 0xe8, !PT ;  /* 0x0000000609067212 */ /* 0x000fc400078ee808 */
[----:B------:R-:W-:Y:S01]  /*1f40*/  PRMT R7, R13, 0x7771, RZ ;  /* 0x000077710d077816 */ /* 0x000fe200000000ff */
[----:B------:R-:W5:Y:S03]  /*1f50*/  LDL.U16 R8, [R1+0x2] ;  /* 0x0000020001087983 */ /* 0x000f660000100400 */
[----:B------:R-:W-:Y:S02]  /*1f60*/  LOP3.LUT R30, R7, R0, R6, 0x96, !PT ;  /* 0x00000000071e7212 */ /* 0x000fe400078e9606 */
[----:B------:R-:W-:Y:S02]  /*1f70*/  PRMT R0, R0, 0x8880, RZ ;  /* 0x0000888000007816 */ /* 0x000fe400000000ff */
[----:B------:R-:W-:-:S04]  /*1f80*/  PRMT R7, R13, 0x9991, RZ ;  /* 0x000099910d077816 */ /* 0x000fc800000000ff */
[----:B------:R-:W-:Y:S02]  /*1f90*/  LOP3.LUT R7, R6, R0, R7, 0xe8, !PT ;  /* 0x0000000006077212 */ /* 0x000fe400078ee807 */
[----:B------:R-:W5:Y:S01]  /*1fa0*/  LDL.U16 R0, [R1] ;  /* 0x0000000001007983 */ /* 0x000f620000100400 */
[C---:B------:R-:W-:Y:S02]  /*1fb0*/  PRMT R6, R13.reuse, 0x7770, RZ ;  /* 0x000077700d067816 */ /* 0x040fe400000000ff */
[----:B------:R-:W-:Y:S02]  /*1fc0*/  PRMT R9, R13, 0x8880, RZ ;  /* 0x000088800d097816 */ /* 0x000fe400000000ff */
[----:B0-----:R-:W-:Y:S01]  /*1fd0*/  PRMT R5, R62, 0x8880, RZ ;  /* 0x000088803e057816 */ /* 0x001fe200000000ff */
[----:B------:R-:W-:Y:S01]  /*1fe0*/  BSSY.RECONVERGENT B6, `(.L_x_32) ;  /* 0x000002c000067945 */ /* 0x000fe20003800200 */
[----:B------:R-:W-:Y:S02]  /*1ff0*/  PRMT R67, R67, 0x7771, RZ ;  /* 0x0000777143437816 */ /* 0x000fe400000000ff */
[----:B--2---:R-:W-:-:S02]  /*2000*/  PRMT R61, R12, 0x7771, RZ ;  /* 0x000077710c3d7816 */ /* 0x004fc400000000ff */
[----:B---3--:R-:W-:Y:S02]  /*2010*/  LOP3.LUT R31, R6, R11, R7, 0x96, !PT ;  /* 0x0000000b061f7212 */ /* 0x008fe400078e9607 */
[----:B------:R-:W-:-:S04]  /*2020*/  PRMT R6, R11, 0x8880, RZ ;  /* 0x000088800b067816 */ /* 0x000fc800000000ff */
[----:B------:R-:W-:Y:S02]  /*2030*/  LOP3.LUT R6, R7, R6, R9, 0xe8, !PT ;  /* 0x0000000607067212 */ /* 0x000fe400078ee809 */
[----:B------:R-:W-:Y:S02]  /*2040*/  PRMT R4, R12, 0x9991, RZ ;  /* 0x000099910c047816 */ /* 0x000fe400000000ff */
[----:B----4-:R-:W-:Y:S02]  /*2050*/  LOP3.LUT R61, R61, R3, R6, 0x96, !PT ;  /* 0x000000033d3d7212 */ /* 0x010fe400078e9606 */
[----:B------:R-:W-:-:S04]  /*2060*/  PRMT R3, R3, 0x8880, RZ ;  /* 0x0000888003037816 */ /* 0x000fc800000000ff */
[----:B------:R-:W-:Y:S02]  /*2070*/  LOP3.LUT R4, R6, R3, R4, 0xe8, !PT ;  /* 0x0000000306047212 */ /* 0x000fe400078ee804 */
[C---:B------:R-:W-:Y:S02]  /*2080*/  PRMT R6, R12.reuse, 0x8880, RZ ;  /* 0x000088800c067816 */ /* 0x040fe400000000ff */
[----:B------:R-:W-:Y:S02]  /*2090*/  PRMT R3, R12, 0x7770, RZ ;  /* 0x000077700c037816 */ /* 0x000fe400000000ff */
[----:B------:R-:W-:Y:S02]  /*20a0*/  LOP3.LUT R6, R4, R5, R6, 0xe8, !PT ;  /* 0x0000000504067212 */ /* 0x000fe400078ee806 */
[----:B------:R-:W-:Y:S02]  /*20b0*/  LOP3.LUT R62, R3, R62, R4, 0x96, !PT ;  /* 0x0000003e033e7212 */ /* 0x000fe400078e9604 */
[----:B------:R-:W-:-:S02]  /*20c0*/  PRMT R3, R63, 0x8880, RZ ;  /* 0x000088803f037816 */ /* 0x000fc400000000ff */
[C---:B-----5:R-:W-:Y:S02]  /*20d0*/  PRMT R5, R8.reuse, 0x9991, RZ ;  /* 0x0000999108057816 */ /* 0x060fe400000000ff */
        /* <DEDUP_REMOVED lines=9> */
[----:B------:R-:W-:Y:S02]  /*2170*/  PRMT R3, R65, 0x8880, RZ ;  /* 0x0000888041037816 */ /* 0x000fe400000000ff */
[----:B------:R-:W-:-:S02]  /*2180*/  PRMT R6, R66, 0x8880, RZ ;  /* 0x0000888042067816 */ /* 0x000fc400000000ff */
[----:B------:R-:W-:Y:S02]  /*2190*/  LOP3.LUT R5, R4, R3, R5, 0xe8, !PT ;  /* 0x0000000304057212 */ /* 0x000fe400078ee805 */
[----:B------:R-:W-:-:S04]  /*21a0*/  PRMT R3, R0, 0x8880, RZ ;  /* 0x0000888000037816 */ /* 0x000fc800000000ff */
[----:B------:R-:W-:-:S04]  /*21b0*/  LOP3.LUT R6, R5, R6, R3, 0xe8, !PT ;  /* 0x0000000605067212 */ /* 0x000fc800078ee803 */
[----:B------:R-:W-:Y:S02]  /*21c0*/  ISETP.NE.AND P0, PT, R6, 0x1, PT ;  /* 0x000000010600780c */ /* 0x000fe40003f05270 */
[----:B------:R-:W-:-:S04]  /*21d0*/  PRMT R3, R0, 0x7771, RZ ;  /* 0x0000777100037816 */ /* 0x000fc800000000ff */
[----:B------:R-:W-:Y:S02]  /*21e0*/  LOP3.LUT R65, R3, R65, R4, 0x96, !PT ;  /* 0x0000004103417212 */ /* 0x000fe400078e9604 */
[----:B------:R-:W-:-:S04]  /*21f0*/  PRMT R3, R0, 0x7770, RZ ;  /* 0x0000777000037816 */ /* 0x000fc800000000ff */
[----:B------:R-:W-:Y:S01]  /*2200*/  LOP3.LUT R66, R3, R66, R5, 0x96, !PT ;  /* 0x0000004203427212 */ /* 0x000fe200078e9605 */
[----:B------:R-:W-:Y:S06]  /*2210*/  @P0 BRA `(.L_x_33) ;  /* 0x0000000000200947 */ /* 0x000fec0003800000 */
[----:B------:R-:W-:Y:S01]  /*2220*/  MOV R8, 0x8 ;  /* 0x0000000800087802 */ /* 0x000fe20000000f00 */
[----:B------:R-:W0:Y:S01]  /*2230*/  LDCU.64 UR4, c[0x4][URZ] ;  /* 0x01000000ff0477ac */ /* 0x000e220008000a00 */
[----:B------:R-:W-:-:S04]  /*2240*/  CS2R R6, SRZ ;  /* 0x0000000000067805 */ /* 0x000fc8000001ff00 */
[----:B------:R-:W1:Y:S01]  /*2250*/  LDC.64 R8, c[0x4][R8] ;  /* 0x0100000008087b82 */ /* 0x000e620000000a00 */
[----:B0-----:R-:W-:Y:S02]  /*2260*/  IMAD.U32 R4, RZ, RZ, UR4 ;  /* 0x00000004ff047e24 */ /* 0x001fe4000f8e00ff */
[----:B------:R-:W-:-:S07]  /*2270*/  IMAD.U32 R5, RZ, RZ, UR5 ;  /* 0x00000005ff057e24 */ /* 0x000fce000f8e00ff */
[----:B------:R-:W-:-:S07]  /*2280*/  LEPC R20, `(.L_x_33) ;  /* 0x000000001014794e */ /* 0x000fce0000000000 */
[----:B-1----:R-:W-:Y:S05]  /*2290*/  CALL.ABS.NOINC R8 ;  /* 0x0000000008007343 */ /* 0x002fea0003c00000 */
.L_x_33:
[----:B------:R-:W-:Y:S05]  /*22a0*/  BSYNC.RECONVERGENT B6 ;  /* 0x0000000000067941 */ /* 0x000fea0003800200 */
.L_x_32:
[----:B------:R-:W0:Y:S01]  /*22b0*/  LDC.64 R4, c[0x0][0x380] ;  /* 0x0000e000ff047b82 */ /* 0x000e220000000a00 */
[----:B------:R-:W-:Y:S01]  /*22c0*/  LOP3.LUT R66, R66, 0xffff, RZ, 0xc0, !PT ;  /* 0x0000ffff42427812 */ /* 0x000fe200078ec0ff */
[----:B------:R-:W1:Y:S01]  /*22d0*/  LDCU UR4, c[0x0][0x388] ;  /* 0x00007100ff0477ac */ /* 0x000e620008000800 */
[----:B0-----:R-:W2:Y:S04]  /*22e0*/  LDG.E R7, desc[UR36][R4.64] ;  /* 0x0000002404077981 */ /* 0x001ea8000c1e1900 */
[----:B------:R-:W3:Y:S04]  /*22f0*/  LDG.E R9, desc[UR36][R4.64+0x4] ;  /* 0x0000042404097981 */ /* 0x000ee8000c1e1900 */
[----:B------:R-:W4:Y:S04]  /*2300*/  LDG.E R3, desc[UR36][R4.64+0x8] ;  /* 0x0000082404037981 */ /* 0x000f28000c1e1900 */
[----:B------:R-:W5:Y:S01]  /*2310*/  LDG.E R0, desc[UR36][R4.64+0xc] ;  /* 0x00000c2404007981 */ /* 0x000f62000c1e1900 */
[----:B------:R-:W-:-:S02]  /*2320*/  PRMT R6, R66, 0x8880, RZ ;  /* 0x0000888042067816 */ /* 0x000fc400000000ff */
[----:B------:R-:W-:Y:S01]  /*2330*/  LOP3.LUT R65, R65, 0xffff, RZ, 0xc0, !PT ;  /* 0x0000ffff41417812 */ /* 0x000fe200078ec0ff */
[----:B------:R-:W5:Y:S02]  /*2340*/  LDG.E R12, desc[UR36][R4.64+0x2c] ;  /* 0x00002c24040c7981 */ /* 0x000f64000c1e1900 */
[----:B------:R-:W-:Y:S01]  /*2350*/  VIADD R6, R6, 0xffffffd0 ;  /* 0xffffffd006067836 */ /* 0x000fe20000000000 */
[----:B------:R-:W-:Y:S01]  /*2360*/  PRMT R8, R65, 0x8880, RZ ;  /* 0x0000888041087816 */ /* 0x000fe200000000ff */
[----:B------:R-:W5:Y:S04]  /*2370*/  LDG.E R14, desc[UR36][R4.64+0x34] ;  /* 0x00003424040e7981 */ /* 0x000f68000c1e1900 */
[----:B------:R-:W-:Y:S01]  /*2380*/  VIADD R8, R8, 0xffffffd0 ;  /* 0xffffffd008087836 */ /* 0x000fe20000000000 */
[----:B------:R-:W-:Y:S01]  /*2390*/  LOP3.LUT R64, R64, 0xffff, RZ, 0xc0, !PT ;  /* 0x0000ffff40407812 */ /* 0x000fe200078ec0ff */
[----:B------:R-:W5:Y:S01]  /*23a0*/  LDG.E R21, desc[UR36][R4.64+0x3c] ;  /* 0x00003c2404157981 */ /* 0x000f62000c1e1900 */
[----:B------:R-:W-:Y:S01]  /*23b0*/  LOP3.LUT R63, R63, 0xffff, RZ, 0xc0, !PT ;  /* 0x0000ffff3f3f7812 */ /* 0x000fe200078ec0ff */
[----:B--2---:R-:W-:-:S02]  /*23c0*/  IMAD R7, R6, R7, RZ ;  /* 0x0000000706077224 */ /* 0x004fc400078e02ff */
[----:B------:R-:W2:Y:S02]  /*23d0*/  LDG.E R6, desc[UR36][R4.64+0x10] ;  /* 0x0000102404067981 */ /* 0x000ea4000c1e1900 */
[----:B---3--:R-:W-:Y:S02]  /*23e0*/  IMAD R10, R8, R9, R7 ;  /* 0x00000009080a7224 */ /* 0x008fe400078e0207 */
[----:B------:R-:W3:Y:S01]  /*23f0*/  LDG.E R8, desc[UR36][R4.64+0x14] ;  /* 0x0000142404087981 */ /* 0x000ee2000c1e1900 */
[----:B------:R-:W-:-:S03]  /*2400*/  PRMT R9, R64, 0x8880, RZ ;  /* 0x0000888040097816 */ /* 0x000fc600000000ff */
[----:B------:R-:W3:Y:S02]  /*2410*/  LDG.E R7, desc[UR36][R4.64+0x18] ;  /* 0x0000182404077981 */ /* 0x000ee4000c1e1900 */
[----:B------:R-:W-:-:S04]  /*2420*/  VIADD R9, R9, 0xffffffd0 ;  /* 0xffffffd009097836 */ /* 0x000fc80000000000 */
[----:B----4-:R-:W-:Y:S02]  /*2430*/  IMAD R11, R9, R3, R10 ;  /* 0x00000003090b7224 */ /* 0x010fe400078e020a */
[----:B------:R-:W4:Y:S04]  /*2440*/  LDG.E R3, desc[UR36][R4.64+0x1c] ;  /* 0x00001c2404037981 */ /* 0x000f28000c1e1900 */
[----:B------:R-:W4:Y:S01]  /*2450*/  LDG.E R9, desc[UR36][R4.64+0x20] ;  /* 0x0000202404097981 */ /* 0x000f22000c1e1900 */
[----:B------:R-:W-:-:S05]  /*2460*/  PRMT R10, R63, 0x8880, RZ ;  /* 0x000088803f0a7816 */ /* 0x000fca00000000ff */
[----:B------:R-:W-:-:S04]  /*2470*/  VIADD R10, R10, 0xffffffd0 ;  /* 0xffffffd00a0a7836 */ /* 0x000fc80000000000 */
[----:B-----5:R-:W-:Y:S02]  /*2480*/  IMAD R13, R10, R0, R11 ;  /* 0x000000000a0d7224 */ /* 0x020fe400078e020b */
[----:B------:R-:W5:Y:S01]  /*2490*/  LDG.E R10, desc[UR36][R4.64+0x24] ;  /* 0x00002424040a7981 */ /* 0x000f62000c1e1900 */
[----:B------:R-:W-:-:S03]  /*24a0*/  LOP3.LUT R62, R62, 0xffff, RZ, 0xc0, !PT ;  /* 0x0000ffff3e3e7812 */ /* 0x000fc600078ec0ff */
[----:B------:R-:W5:Y:S01]  /*24b0*/  LDG.E R11, desc[UR36][R4.64+0x28] ;  /* 0x00002824040b7981 */ /* 0x000f62000c1e1900 */
[----:B------:R-:W-:-:S05]  /*24c0*/  PRMT R0, R62, 0x8880, RZ ;  /* 0x000088803e007816 */ /* 0x000fca00000000ff */
[----:B------:R-:W-:Y:S01]  /*24d0*/  VIADD R0, R0, 0xffffffd0 ;  /* 0xffffffd000007836 */ /* 0x000fe20000000000 */
[----:B------:R-:W-:Y:S02]  /*24e0*/  LOP3.LUT R61, R61, 0xffff, RZ, 0xc0, !PT ;  /* 0x0000ffff3d3d7812 */ /* 0x000fe400078ec0ff */
[----:B------:R-:W-:Y:S02]  /*24f0*/  LOP3.LUT R31, R31, 0xffff, RZ, 0xc0, !PT ;  /* 0x0000ffff1f1f7812 */ /* 0x000fe400078ec0ff */
[----:B------:R-:W-:Y:S02]  /*2500*/  LOP3.LUT R30, R30, 0xffff, RZ, 0xc0, !PT ;  /* 0x0000ffff1e1e7812 */ /* 0x000fe400078ec0ff */
[----:B------:R-:W-:Y:S02]  /*2510*/  LOP3.LUT R60, R60, 0xffff, RZ, 0xc0, !PT ;  /* 0x0000ffff3c3c7812 */ /* 0x000fe400078ec0ff */
[----:B------:R-:W-:-:S04]  /*2520*/  LOP3.LUT R29, R29, 0xffff, RZ, 0xc0, !PT ;  /* 0x0000ffff1d1d7812 */ /* 0x000fc800078ec0ff */
[----:B------:R-:W-:-:S05]  /*2530*/  PRMT R20, R29, 0x8880, RZ ;  /* 0x000088801d147816 */ /* 0x000fca00000000ff */
[----:B------:R-:W-:Y:S02]  /*2540*/  VIADD R20, R20, 0xffffffd0 ;  /* 0xffffffd014147836 */ /* 0x000fe40000000000 */
[----:B--2---:R-:W-:Y:S02]  /*2550*/  IMAD R15, R0, R6, R13 ;  /* 0x00000006000f7224 */ /* 0x004fe400078e020d */
[----:B------:R-:W2:Y:S01]  /*2560*/  LDG.E R13, desc[UR36][R4.64+0x30] ;  /* 0x00003024040d7981 */ /* 0x000ea2000c1e1900 */
[----:B------:R-:W-:-:S05]  /*2570*/  PRMT R0, R61, 0x8880, RZ ;  /* 0x000088803d007816 */ /* 0x000fca00000000ff */
[----:B------:R-:W-:-:S04]  /*2580*/  VIADD R0, R0, 0xffffffd0 ;  /* 0xffffffd000007836 */ /* 0x000fc80000000000 */
[----:B---3--:R-:W-:Y:S02]  /*2590*/  IMAD R0, R0, R8, R15 ;  /* 0x0000000800007224 */ /* 0x008fe400078e020f */
[----:B------:R-:W3:Y:S01]  /*25a0*/  LDG.E R15, desc[UR36][R4.64+0x38] ;  /* 0x00003824040f7981 */ /* 0x000ee2000c1e1900 */
[----:B------:R-:W-:-:S03]  /*25b0*/  PRMT R6, R31, 0x8880, RZ ;  /* 0x000088801f067816 */ /* 0x000fc600000000ff */
[----:B------:R-:W3:Y:S02]  /*25c0*/  LDG.E R8, desc[UR36][R4.64+0x4c] ;  /* 0x00004c2404087981 */ /* 0x000ee4000c1e1900 */
[----:B------:R-:W-:-:S04]  /*25d0*/  VIADD R6, R6, 0xffffffd0 ;  /* 0xffffffd006067836 */ /* 0x000fc80000000000 */
[----:B------:R-:W-:Y:S01]  /*25e0*/  IMAD R0, R6, R7, R0 ;  /* 0x0000000706007224 */ /* 0x000fe200078e0200 */
[----:B------:R-:W-:-:S05]  /*25f0*/  PRMT R6, R30, 0x8880, RZ ;  /* 0x000088801e067816 */ /* 0x000fca00000000ff */
[----:B------:R-:W-:-:S04]  /*2600*/  VIADD R6, R6, 0xffffffd0 ;  /* 0xffffffd006067836 */ /* 0x000fc80000000000 */
[----:B----4-:R-:W-:Y:S02]  /*2610*/  IMAD R6, R6, R3, R0 ;  /* 0x0000000306067224 */ /* 0x010fe400078e0200 */
[----:B------:R-:W4:Y:S01]  /*2620*/  LDG.E R0, desc[UR36][R4.64+0x40] ;  /* 0x0000402404007981 */ /* 0x000f22000c1e1900 */
[----:B------:R-:W-:-:S03]  /*2630*/  PRMT R7, R60, 0x8880, RZ ;  /* 0x000088803c077816 */ /* 0x000fc600000000ff */
[----:B------:R-:W4:Y:S02]  /*2640*/  LDG.E R3, desc[UR36][R4.64+0x44] ;  /* 0x0000442404037981 */ /* 0x000f24000c1e1900 */
[----:B------:R-:W-:-:S04]  /*2650*/  VIADD R7, R7, 0xffffffd0 ;  /* 0xffffffd007077836 */ /* 0x000fc80000000000 */
[----:B------:R-:W-:Y:S02]  /*2660*/  IMAD R9, R7, R9, R6 ;  /* 0x0000000907097224 */ /* 0x000fe400078e0206 */
[----:B------:R-:W4:Y:S04]  /*2670*/  LDG.E R7, desc[UR36][R4.64+0x48] ;  /* 0x0000482404077981 */ /* 0x000f28000c1e1900 */
[----:B------:R-:W4:Y:S01]  /*2680*/  LDG.E R6, desc[UR36][R4.64+0x50] ;  /* 0x0000502404067981 */ /* 0x000f22000c1e1900 */
[----:B-----5:R-:W-:-:S03]  /*2690*/  IMAD R20, R20, R10, R9 ;  /* 0x0000000a14147224 */ /* 0x020fc600078e0209 */
[----:B------:R-:W5:Y:S04]  /*26a0*/  LDG.E R10, desc[UR36][R4.64+0x54] ;  /* 0x00005424040a7981 */ /* 0x000f68000c1e1900 */
[----:B------:R-:W5:Y:S01]  /*26b0*/  LDG.E R9, desc[UR36][R4.64+0x58] ;  /* 0x0000582404097981 */ /* 0x000f62000c1e1900 */
[----:B------:R-:W-:-:S04]  /*26c0*/  LOP3.LUT R59, R59, 0xffff, RZ, 0xc0, !PT ;  /* 0x0000ffff3b3b7812 */ /* 0x000fc800078ec0ff */
[----:B------:R-:W-:Y:S02]  /*26d0*/  PRMT R29, R59, 0x8880, RZ ;  /* 0x000088803b1d7816 */ /* 0x000fe400000000ff */
[----:B------:R-:W-:-:S03]  /*26e0*/  LOP3.LUT R58, R58, 0xffff, RZ, 0xc0, !PT ;  /* 0x0000ffff3a3a7812 */ /* 0x000fc600078ec0ff */
[----:B------:R-:W-:-:S04]  /*26f0*/  VIADD R29, R29, 0xffffffd0 ;  /* 0xffffffd01d1d7836 */ /* 0x000fc80000000000 */
[----:B------:R-:W-:Y:S01]  /*2700*/  IMAD R11, R29, R11, R20 ;  /* 0x0000000b1d0b7224 */ /* 0x000fe200078e0214 */
[----:B------:R-:W-:Y:S02]  /*2710*/  PRMT R20, R58, 0x8880, RZ ;  /* 0x000088803a147816 */ /* 0x000fe400000000ff */
[----:B------:R-:W-:-:S03]  /*2720*/  LOP3.LUT R57, R57, 0xffff, RZ, 0xc0, !PT ;  /* 0x0000ffff39397812 */ /* 0x000fc600078ec0ff */
[----:B------:R-:W-:-:S04]  /*2730*/  VIADD R20, R20, 0xffffffd0 ;  /* 0xffffffd014147836 */ /* 0x000fc80000000000 */
[----:B------:R-:W-:Y:S01]  /*2740*/  IMAD R12, R20, R12, R11 ;  /* 0x0000000c140c7224 */ /* 0x000fe200078e020b */
[----:B------:R-:W-:Y:S01]  /*2750*/  PRMT R20, R57, 0x8880, RZ ;  /* 0x0000888039147816 */ /* 0x000fe200000000ff */
[----:B------:R-:W5:Y:S01]  /*2760*/  LDG.E R11, desc[UR36][R4.64+0x5c] ;  /* 0x00005c24040b7981 */ /* 0x000f62000c1e1900 */
[----:B------:R-:W-:-:S03]  /*2770*/  LOP3.LUT R56, R56, 0xffff, RZ, 0xc0, !PT ;  /* 0x0000ffff38387812 */ /* 0x000fc600078ec0ff */
[----:B------:R-:W-:Y:S01]  /*2780*/  VIADD R20, R20, 0xffffffd0 ;  /* 0xffffffd014147836 */ /* 0x000fe20000000000 */
[----:B------:R-:W-:-:S04]  /*2790*/  LOP3.LUT R55, R55, 0xffff, RZ, 0xc0, !PT ;  /* 0x0000ffff37377812 */ /* 0x000fc800078ec0ff */
[----:B------:R-:W-:Y:S02]  /*27a0*/  PRMT R30, R55, 0x8880, RZ ;  /* 0x00008880371e7816 */ /* 0x000fe400000000ff */
[----:B------:R-:W-:-:S03]  /*27b0*/  LOP3.LUT R54, R54, 0xffff, RZ, 0xc0, !PT ;  /* 0x0000ffff36367812 */ /* 0x000fc600078ec0ff */
[----:B------:R-:W-:Y:S01]  /*27c0*/  VIADD R30, R30, 0xffffffd0 ;  /* 0xffffffd01e1e7836 */ /* 0x000fe20000000000 */
[----:B------:R-:W-:Y:S02]  /*27d0*/  LOP3.LUT R53, R53, 0xffff, RZ, 0xc0, !PT ;  /* 0x0000ffff35357812 */ /* 0x000fe400078ec0ff */
[----:B------:R-:W-:Y:S02]  /*27e0*/  LOP3.LUT R52, R52, 0xffff, RZ, 0xc0, !PT ;  /* 0x0000ffff34347812 */ /* 0x000fe400078ec0ff */
[----:B------:R-:W-:-:S04]  /*27f0*/  LOP3.LUT R51, R51, 0xffff, RZ, 0xc0, !PT ;  /* 0x0000ffff33337812 */ /* 0x000fc800078ec0ff */
[----:B------:R-:W-:-:S05]  /*2800*/  PRMT R51, R51, 0x8880, RZ ;  /* 0x0000888033337816 */ /* 0x000fca00000000ff */
[----:B------:R-:W-:Y:S01]  /*2810*/  VIADD R51, R51, 0xffffffd0 ;  /* 0xffffffd033337836 */ /* 0x000fe20000000000 */
[----:B------:R-:W-:-:S04]  /*2820*/  LOP3.LUT R27, R27, 0xffff, RZ, 0xc0, !PT ;  /* 0x0000ffff1b1b7812 */ /* 0x000fc800078ec0ff */
[----:B------:R-:W-:Y:S02]  /*2830*/  PRMT R55, R27, 0x8880, RZ ;  /* 0x000088801b377816 */ /* 0x000fe400000000ff */
[----:B------:R-:W5:Y:S03]  /*2840*/  LDG.E R27, desc[UR36][R4.64+0xb4] ;  /* 0x0000b424041b7981 */ /* 0x000f66000c1e1900 */
[----:B------:R-:W-:Y:S02]  /*2850*/  VIADD R55, R55, 0xffffffd0 ;  /* 0xffffffd037377836 */ /* 0x000fe40000000000 */
[----:B--2---:R-:W-:Y:S02]  /*2860*/  IMAD R29, R20, R13, R12 ;  /* 0x0000000d141d7224 */ /* 0x004fe400078e020c */
[----:B------:R-:W2:Y:S01]  /*2870*/  LDG.E R12, desc[UR36][R4.64+0x60] ;  /* 0x00006024040c7981 */ /* 0x000ea2000c1e1900 */
[----:B------:R-:W-:-:S03]  /*2880*/  PRMT R20, R56, 0x8880, RZ ;  /* 0x0000888038147816 */ /* 0x000fc600000000ff */
[----:B------:R-:W2:Y:S02]  /*2890*/  LDG.E R13, desc[UR36][R4.64+0x64] ;  /* 0x00006424040d7981 */ /* 0x000ea4000c1e1900 */
[----:B------:R-:W-:Y:S02]  /*28a0*/  VIADD R20, R20, 0xffffffd0 ;  /* 0xffffffd014147836 */ /* 0x000fe40000000000 */
[----:B------:R-:W2:Y:S02]  /*28b0*/  LDG.E R56, desc[UR36][R4.64+0xc4] ;  /* 0x0000c42404387981 */ /* 0x000ea4000c1e1900 */
[----:B------:R-:W-:Y:S02]  /*28c0*/  IMAD R20, R20, R14, R29 ;  /* 0x0000000e14147224 */ /* 0x000fe400078e021d */
[----:B------:R-:W2:Y:S01]  /*28d0*/  LDG.E R14, desc[UR36][R4.64+0x68] ;  /* 0x00006824040e7981 */ /* 0x000ea2000c1e1900 */
[----:B------:R-:W-:Y:S01]  /*28e0*/  PRMT R29, R54, 0x8880, RZ ;  /* 0x00008880361d7816 */ /* 0x000fe200000000ff */
[----:B---3--:R-:W-:-:S02]  /*28f0*/  IMAD R30, R30, R15, R20 ;  /* 0x0000000f1e1e7224 */ /* 0x008fc400078e0214 */
[----:B------:R-:W3:Y:S02]  /*2900*/  LDG.E R20, desc[UR36][R4.64+0x6c] ;  /* 0x00006c2404147981 */ /* 0x000ee4000c1e1900 */
[----:B------:R-:W-:Y:S02]  /*2910*/  VIADD R29, R29, 0xffffffd0 ;  /* 0xffffffd01d1d7836 */ /* 0x000fe40000000000 */
[----:B------:R-:W3:Y:S02]  /*2920*/  LDG.E R15, desc[UR36][R4.64+0x70] ;  /* 0x00007024040f7981 */ /* 0x000ee4000c1e1900 */
[----:B------:R-:W-:Y:S02]  /*2930*/  IMAD R31, R29, R21, R30 ;  /* 0x000000151d1f7224 */ /* 0x000fe400078e021e */
[----:B------:R-:W3:Y:S01]  /*2940*/  LDG.E R21, desc[UR36][R4.64+0x74] ;  /* 0x0000742404157981 */ /* 0x000ee2000c1e1900 */
[----:B------:R-:W-:-:S03]  /*2950*/  PRMT R30, R53, 0x8880, RZ ;  /* 0x00008880351e7816 */ /* 0x000fc600000000ff */
[----:B------:R-:W3:Y:S01]  /*2960*/  LDG.E R29, desc[UR36][R4.64+0x78] ;  /* 0x00007824041d7981 */ /* 0x000ee2000c1e1900 */
[----:B------:R-:W-:Y:S01]  /*2970*/  PRMT R53, R52, 0x8880, RZ ;  /* 0x0000888034357816 */ /* 0x000fe200000000ff */
[----:B------:R-:W-:Y:S02]  /*2980*/  VIADD R52, R30, 0xffffffd0 ;  /* 0xffffffd01e347836 */ /* 0x000fe40000000000 */
[----:B------:R-:W3:Y:S02]  /*2990*/  LDG.E R30, desc[UR36][R4.64+0x7c] ;  /* 0x00007c24041e7981 */ /* 0x000ee4000c1e1900 */
[----:B----4-:R-:W-:Y:S02]  /*29a0*/  IMAD R52, R52, R0, R31 ;  /* 0x0000000034347224 */ /* 0x010fe400078e021f */
[----:B------:R-:W-:Y:S01]  /*29b0*/  VIADD R53, R53, 0xffffffd0 ;  /* 0xffffffd035357836 */ /* 0x000fe20000000000 */
[----:B------:R-:W4:Y:S03]  /*29c0*/  LDG.E R0, desc[UR36][R4.64+0x80] ;  /* 0x0000802404007981 */ /* 0x000f26000c1e1900 */
[----:B------:R-:W-:Y:S01]  /*29d0*/  IMAD R52, R53, R3, R52 ;  /* 0x0000000335347224 */ /* 0x000fe200078e0234 */
[----:B------:R-:W4:Y:S01]  /*29e0*/  LDG.E R31, desc[UR36][R4.64+0x84] ;  /* 0x00008424041f7981 */ /* 0x000f22000c1e1900 */
[----:B------:R-:W-:-:S03]  /*29f0*/  LOP3.LUT R53, R50, 0xffff, RZ, 0xc0, !PT ;  /* 0x0000ffff32357812 */ /* 0x000fc600078ec0ff */
[----:B------:R-:W4:Y:S01]  /*2a00*/  LDG.E R3, desc[UR36][R4.64+0x88] ;  /* 0x0000882404037981 */ /* 0x000f22000c1e1900 */
[----:B------:R-:W-:Y:S02]  /*2a10*/  PRMT R54, R53, 0x8880, RZ ;  /* 0x0000888035367816 */ /* 0x000fe400000000ff */
[----:B------:R-:W-:Y:S01]  /*2a20*/  LOP3.LUT R53, R49, 0xffff, RZ, 0xc0, !PT ;  /* 0x0000ffff31357812 */ /* 0x000fe200078ec0ff */
[----:B------:R-:W4:Y:S02]  /*2a30*/  LDG.E R50, desc[UR36][R4.64+0x8c] ;  /* 0x00008c2404327981 */ /* 0x000f24000c1e1900 */
[----:B------:R-:W-:Y:S02]  /*2a40*/  IMAD.MOV.U32 R49, RZ, RZ, R54 ;  /* 0x000000ffff317224 */ /* 0x000fe400078e0036 */
[----:B------:R-:W-:Y:S02]  /*2a50*/  IMAD R51, R51, R7, R52 ;  /* 0x0000000733337224 */ /* 0x000fe400078e0234 */
[----:B------:R-:W-:Y:S01]  /*2a60*/  VIADD R49, R49, 0xffffffd0 ;  /* 0xffffffd031317836 */ /* 0x000fe20000000000 */
[----:B------:R-:W4:Y:S01]  /*2a70*/  LDG.E R7, desc[UR36][R4.64+0x90] ;  /* 0x0000902404077981 */ /* 0x000f22000c1e1900 */
[----:B------:R-:W-:-:S02]  /*2a80*/  PRMT R52, R53, 0x8880, RZ ;  /* 0x0000888035347816 */ /* 0x000fc400000000ff */
[----:B------:R-:W-:Y:S02]  /*2a90*/  IMAD R51, R49, R8, R51 ;  /* 0x0000000831337224 */ /* 0x000fe400078e0233 */
[----:B------:R-:W4:Y:S01]  /*2aa0*/  LDG.E R8, desc[UR36][R4.64+0x94] ;  /* 0x0000942404087981 */ /* 0x000f22000c1e1900 */
[----:B------:R-:W-:-:S03]  /*2ab0*/  VIADD R52, R52, 0xffffffd0 ;  /* 0xffffffd034347836 */ /* 0x000fc60000000000 */
[----:B------:R-:W4:Y:S01]  /*2ac0*/  LDG.E R49, desc[UR36][R4.64+0x98] ;  /* 0x0000982404317981 */ /* 0x000f22000c1e1900 */
[----:B------:R-:W-:Y:S01]  /*2ad0*/  IMAD R53, R52, R6, R51 ;  /* 0x0000000634357224 */ /* 0x000fe200078e0233 */
[----:B------:R-:W-:Y:S02]  /*2ae0*/  LOP3.LUT R51, R28, 0xffff, RZ, 0xc0, !PT ;  /* 0x0000ffff1c337812 */ /* 0x000fe400078ec0ff */
[----:B------:R-:W4:Y:S02]  /*2af0*/  LDG.E R6, desc[UR36][R4.64+0x9c] ;  /* 0x00009c2404067981 */ /* 0x000f24000c1e1900 */
[----:B------:R-:W-:Y:S02]  /*2b00*/  PRMT R51, R51, 0x8880, RZ ;  /* 0x0000888033337816 */ /* 0x000fe400000000ff */
[----:B------:R-:W4:Y:S03]  /*2b10*/  LDG.E R28, desc[UR36][R4.64+0xa0] ;  /* 0x0000a024041c7981 */ /* 0x000f26000c1e1900 */
[----:B------:R-:W-:-:S02]  /*2b20*/  VIADD R52, R51, 0xffffffd0 ;  /* 0xffffffd033347836 */ /* 0x000fc40000000000 */
[----:B------:R-:W4:Y:S02]  /*2b30*/  LDG.E R51, desc[UR36][R4.64+0xa4] ;  /* 0x0000a42404337981 */ /* 0x000f24000c1e1900 */
[----:B-----5:R-:W-:Y:S02]  /*2b40*/  IMAD R54, R52, R10, R53 ;  /* 0x0000000a34367224 */ /* 0x020fe400078e0235 */
[----:B------:R-:W5:Y:S04]  /*2b50*/  LDG.E R52, desc[UR36][R4.64+0xa8] ;  /* 0x0000a82404347981 */ /* 0x000f68000c1e1900 */
[----:B------:R-:W5:Y:S04]  /*2b60*/  LDG.E R10, desc[UR36][R4.64+0xac] ;  /* 0x0000ac24040a7981 */ /* 0x000f68000c1e1900 */
[----:B------:R-:W5:Y:S01]  /*2b70*/  LDG.E R53, desc[UR36][R4.64+0xb0] ;  /* 0x0000b02404357981 */ /* 0x000f62000c1e1900 */
[----:B------:R-:W-:-:S03]  /*2b80*/  IMAD R58, R55, R9, R54 ;  /* 0x00000009373a7224 */ /* 0x000fc600078e0236 */
[----:B------:R-:W5:Y:S04]  /*2b90*/  LDG.E R55, desc[UR36][R4.64+0xb8] ;  /* 0x0000b82404377981 */ /* 0x000f68000c1e1900 */
[----:B------:R-:W5:Y:S04]  /*2ba0*/  LDG.E R54, desc[UR36][R4.64+0xbc] ;  /* 0x0000bc2404367981 */ /* 0x000f68000c1e1900 */
[----:B------:R0:W5:Y:S01]  /*2bb0*/  LDG.E R9, desc[UR36][R4.64+0xc0] ;  /* 0x0000c02404097981 */ /* 0x000162000c1e1900 */
[----:B------:R-:W-:Y:S02]  /*2bc0*/  LOP3.LUT R48, R48, 0xffff, RZ, 0xc0, !PT ;  /* 0x0000ffff30307812 */ /* 0x000fe400078ec0ff */
[----:B------:R-:W-:-:S02]  /*2bd0*/  LOP3.LUT R26, R26, 0xffff, RZ, 0xc0, !PT ;  /* 0x0000ffff1a1a7812 */ /* 0x000fc400078ec0ff */
[----:B------:R-:W-:Y:S02]  /*2be0*/  PRMT R48, R48, 0x8880, RZ ;  /* 0x0000888030307816 */ /* 0x000fe400000000ff */
[----:B------:R-:W-:Y:S02]  /*2bf0*/  PRMT R26, R26, 0x8880, RZ ;  /* 0x000088801a1a7816 */ /* 0x000fe400000000ff */
[----:B------:R-:W-:Y:S01]  /*2c00*/  LOP3.LUT R47, R47, 0xffff, RZ, 0xc0, !PT ;  /* 0x0000ffff2f2f7812 */ /* 0x000fe200078ec0ff */
[----:B------:R-:W-:Y:S01]  /*2c10*/  VIADD R48, R48, 0xffffffd0 ;  /* 0xffffffd030307836 */ /* 0x000fe20000000000 */
[----:B------:R-:W-:Y:S01]  /*2c20*/  LOP3.LUT R25, R25, 0xffff, RZ, 0xc0, !PT ;  /* 0x0000ffff19197812 */ /* 0x000fe200078ec0ff */
[----:B------:R-:W-:Y:S01]  /*2c30*/  VIADD R26, R26, 0xffffffd0 ;  /* 0xffffffd01a1a7836 */ /* 0x000fe20000000000 */
[----:B0-----:R-:W-:Y:S01]  /*2c40*/  PRMT R4, R47, 0x8880, RZ ;  /* 0x000088802f047816 */ /* 0x001fe200000000ff */
[----:B------:R-:W-:Y:S01]  /*2c50*/  IMAD R11, R48, R11, R58 ;  /* 0x0000000b300b7224 */ /* 0x000fe200078e023a */
[----:B------:R-:W-:-:S03]  /*2c60*/  PRMT R25, R25, 0x8880, RZ ;  /* 0x0000888019197816 */ /* 0x000fc600000000ff */
[----:B------:R-:W-:Y:S01]  /*2c70*/  VIADD R4, R4, 0xffffffd0 ;  /* 0xffffffd004047836 */ /* 0x000fe20000000000 */
[----:B------:R-:W-:Y:S02]  /*2c80*/  LOP3.LUT R46, R46, 0xffff, RZ, 0xc0, !PT ;  /* 0x0000ffff2e2e7812 */ /* 0x000fe400078ec0ff */
[----:B------:R-:W-:Y:S02]  /*2c90*/  LOP3.LUT R24, R24, 0xffff, RZ, 0xc0, !PT ;  /* 0x0000ffff18187812 */ /* 0x000fe400078ec0ff */
[----:B------:R-:W-:Y:S02]  /*2ca0*/  PRMT R5, R46, 0x8880, RZ ;  /* 0x000088802e057816 */ /* 0x000fe400000000ff */
[----:B------:R-:W-:Y:S02]  /*2cb0*/  LOP3.LUT R23, R23, 0xffff, RZ, 0xc0, !PT ;  /* 0x0000ffff17177812 */ /* 0x000fe400078ec0ff */
[----:B------:R-:W-:Y:S01]  /*2cc0*/  LOP3.LUT R45, R45, 0xffff, RZ, 0xc0, !PT ;  /* 0x0000ffff2d2d7812 */ /* 0x000fe200078ec0ff */
[----:B------:R-:W-:Y:S01]  /*2cd0*/  VIADD R5, R5, 0xffffffd0 ;  /* 0xffffffd005057836 */ /* 0x000fe20000000000 */
[----:B------:R-:W-:-:S02]  /*2ce0*/  PRMT R23, R23, 0x8880, RZ ;  /* 0x0000888017177816 */ /* 0x000fc400000000ff */
[----:B------:R-:W-:Y:S02]  /*2cf0*/  PRMT R45, R45, 0x8880, RZ ;  /* 0x000088802d2d7816 */ /* 0x000fe400000000ff */
[----:B------:R-:W-:-:S04]  /*2d00*/  LOP3.LUT R44, R44, 0xffff, RZ, 0xc0, !PT ;  /* 0x0000ffff2c2c7812 */ /* 0x000fc800078ec0ff */
[----:B------:R-:W-:Y:S02]  /*2d10*/  PRMT R44, R44, 0x8880, RZ ;  /* 0x000088802c2c7816 */ /* 0x000fe400000000ff */
[----:B------:R-:W-:Y:S02]  /*2d20*/  LOP3.LUT R22, R22, 0xffff, RZ, 0xc0, !PT ;  /* 0x0000ffff16167812 */ /* 0x000fe400078ec0ff */
[----:B------:R-:W-:Y:S02]  /*2d30*/  LOP3.LUT R43, R43, 0xffff, RZ, 0xc0, !PT ;  /* 0x0000ffff2b2b7812 */ /* 0x000fe400078ec0ff */
[----:B------:R-:W-:Y:S02]  /*2d40*/  LOP3.LUT R42, R42, 0xffff, RZ, 0xc0, !PT ;  /* 0x0000ffff2a2a7812 */ /* 0x000fe400078ec0ff */
[----:B------:R-:W-:Y:S02]  /*2d50*/  LOP3.LUT R19, R19, 0xffff, RZ, 0xc0, !PT ;  /* 0x0000ffff13137812 */ /* 0x000fe400078ec0ff */
[----:B------:R-:W-:-:S02]  /*2d60*/  PRMT R42, R42, 0x8880, RZ ;  /* 0x000088802a2a7816 */ /* 0x000fc400000000ff */
[----:B------:R-:W-:Y:S02]  /*2d70*/  PRMT R19, R19, 0x8880, RZ ;  /* 0x0000888013137816 */ /* 0x000fe400000000ff */
[----:B------:R-:W-:Y:S02]  /*2d80*/  LOP3.LUT R41, R41, 0xffff, RZ, 0xc0, !PT ;  /* 0x0000ffff29297812 */ /* 0x000fe400078ec0ff */
[----:B------:R-:W-:Y:S02]  /*2d90*/  LOP3.LUT R40, R40, 0xffff, RZ, 0xc0, !PT ;  /* 0x0000ffff28287812 */ /* 0x000fe400078ec0ff */
[----:B------:R-:W-:Y:S02]  /*2da0*/  LOP3.LUT R18, R18, 0xffff, RZ, 0xc0, !PT ;  /* 0x0000ffff12127812 */ /* 0x000fe400078ec0ff */
[----:B------:R-:W-:Y:S02]  /*2db0*/  LOP3.LUT R17, R17, 0xffff, RZ, 0xc0, !PT ;  /* 0x0000ffff11117812 */ /* 0x000fe400078ec0ff */
[----:B------:R-:W-:-:S02]  /*2dc0*/  LOP3.LUT R39, R39, 0xffff, RZ, 0xc0, !PT ;  /* 0x0000ffff27277812 */ /* 0x000fc400078ec0ff */
[----:B------:R-:W-:Y:S02]  /*2dd0*/  PRMT R17, R17, 0x8880, RZ ;  /* 0x0000888011117816 */ /* 0x000fe400000000ff */
[----:B------:R-:W-:Y:S02]  /*2de0*/  PRMT R39, R39, 0x8880, RZ ;  /* 0x0000888027277816 */ /* 0x000fe400000000ff */
[----:B------:R-:W-:Y:S02]  /*2df0*/  LOP3.LUT R38, R38, 0xffff, RZ, 0xc0, !PT ;  /* 0x0000ffff26267812 */ /* 0x000fe400078ec0ff */
[----:B------:R-:W-:Y:S02]  /*2e00*/  LOP3.LUT R16, R16, 0xffff, RZ, 0xc0, !PT ;  /* 0x0000ffff10107812 */ /* 0x000fe400078ec0ff */
[----:B------:R-:W-:Y:S02]  /*2e10*/  LOP3.LUT R37, R37, 0xffff, RZ, 0xc0, !PT ;  /* 0x0000ffff25257812 */ /* 0x000fe400078ec0ff */
[----:B------:R-:W-:-:S04]  /*2e20*/  LOP3.LUT R36, R36, 0xffff, RZ, 0xc0, !PT ;  /* 0x0000ffff24247812 */ /* 0x000fc800078ec0ff */
[----:B------:R-:W-:Y:S02]  /*2e30*/  PRMT R36, R36, 0x8880, RZ ;  /* 0x0000888024247816 */ /* 0x000fe400000000ff */
[----:B------:R-:W-:Y:S02]  /*2e40*/  LOP3.LUT R35, R35, 0xffff, RZ, 0xc0, !PT ;  /* 0x0000ffff23237812 */ /* 0x000fe400078ec0ff */
[----:B------:R-:W-:Y:S02]  /*2e50*/  LOP3.LUT R34, R34, 0xffff, RZ, 0xc0, !PT ;  /* 0x0000ffff22227812 */ /* 0x000fe400078ec0ff */
[----:B------:R-:W-:Y:S02]  /*2e60*/  LOP3.LUT R67, R2, 0x30, R67, 0x96, !PT ;  /* 0x0000003002437812 */ /* 0x000fe400078e9643 */
[----:B------:R-:W-:Y:S02]  /*2e70*/  PRMT R2, R34, 0x8880, RZ ;  /* 0x0000888022027816 */ /* 0x000fe400000000ff */
[----:B------:R-:W-:-:S02]  /*2e80*/  LOP3.LUT R33, R33, 0xffff, RZ, 0xc0, !PT ;  /* 0x0000ffff21217812 */ /* 0x000fc400078ec0ff */
[----:B------:R-:W-:Y:S02]  /*2e90*/  LOP3.LUT R32, R32, 0xffff, RZ, 0xc0, !PT ;  /* 0x0000ffff20207812 */ /* 0x000fe400078ec0ff */
[----:B------:R-:W-:-:S04]  /*2ea0*/  LOP3.LUT R67, R67, 0xffff, RZ, 0xc0, !PT ;  /* 0x0000ffff43437812 */ /* 0x000fc800078ec0ff */
[----:B------:R-:W-:Y:S01]  /*2eb0*/  PRMT R67, R67, 0x8880, RZ ;  /* 0x0000888043437816 */ /* 0x000fe200000000ff */
[----:B--2---:R-:W-:-:S04]  /*2ec0*/  IMAD R12, R26, R12, R11 ;  /* 0x0000000c1a0c7224 */ /* 0x004fc800078e020b */
[----:B------:R-:W-:Y:S02]  /*2ed0*/  IMAD R13, R4, R13, R12 ;  /* 0x0000000d040d7224 */ /* 0x000fe400078e020c */
[----:B------:R-:W-:Y:S01]  /*2ee0*/  IMAD.MOV.U32 R4, RZ, RZ, R25 ;  /* 0x000000ffff047224 */ /* 0x000fe200078e0019 */
[----:B------:R-:W-:-:S03]  /*2ef0*/  PRMT R11, R24, 0x8880, RZ ;  /* 0x00008880180b7816 */ /* 0x000fc600000000ff */
[----:B------:R-:W-:-:S04]  /*2f00*/  VIADD R4, R4, 0xffffffd0 ;  /* 0xffffffd004047836 */ /* 0x000fc80000000000 */
[----:B------:R-:W-:Y:S02]  /*2f10*/  IMAD R13, R4, R14, R13 ;  /* 0x0000000e040d7224 */ /* 0x000fe400078e020d */
[----:B------:R-:W-:Y:S02]  /*2f20*/  IMAD.MOV.U32 R4, RZ, RZ, R23 ;  /* 0x000000ffff047224 */ /* 0x000fe400078e0017 */
[----:B------:R-:W-:Y:S02]  /*2f30*/  VIADD R11, R11, 0xffffffd0 ;  /* 0xffffffd00b0b7836 */ /* 0x000fe40000000000 */
[----:B---3--:R-:W-:Y:S02]  /*2f40*/  IMAD R20, R5, R20, R13 ;  /* 0x0000001405147224 */ /* 0x008fe400078e020d */
[----:B------:R-:W-:Y:S02]  /*2f50*/  IMAD.MOV.U32 R5, RZ, RZ, R45 ;  /* 0x000000ffff057224 */ /* 0x000fe400078e002d */
[----:B------:R-:W-:-:S02]  /*2f60*/  VIADD R4, R4, 0xffffffd0 ;  /* 0xffffffd004047836 */ /* 0x000fc40000000000 */
[----:B------:R-:W-:Y:S02]  /*2f70*/  IMAD R20, R11, R15, R20 ;  /* 0x0000000f0b147224 */ /* 0x000fe400078e0214 */
[----:B------:R-:W-:Y:S02]  /*2f80*/  VIADD R5, R5, 0xffffffd0 ;  /* 0xffffffd005057836 */ /* 0x000fe40000000000 */
[----:B------:R-:W-:-:S04]  /*2f90*/  IMAD R4, R4, R21, R20 ;  /* 0x0000001504047224 */ /* 0x000fc800078e0214 */
[----:B------:R-:W-:Y:S02]  /*2fa0*/  IMAD R5, R5, R29, R4 ;  /* 0x0000001d05057224 */ /* 0x000fe400078e0204 */
[----:B------:R-:W-:Y:S01]  /*2fb0*/  IMAD.MOV.U32 R4, RZ, RZ, R44 ;  /* 0x000000ffff047224 */ /* 0x000fe200078e002c */
[----:B------:R-:W-:-:S03]  /*2fc0*/  PRMT R11, R22, 0x8880, RZ ;  /* 0x00008880160b7816 */ /* 0x000fc600000000ff */
[----:B------:R-:W-:Y:S01]  /*2fd0*/  VIADD R4, R4, 0xffffffd0 ;  /* 0xffffffd004047836 */ /* 0x000fe20000000000 */
[----:B------:R-:W-:Y:S01]  /*2fe0*/  PRMT R12, R43, 0x8880, RZ ;  /* 0x000088802b0c7816 */ /* 0x000fe200000000ff */
[----:B------:R-:W-:Y:S02]  /*2ff0*/  VIADD R11, R11, 0xffffffd0 ;  /* 0xffffffd00b0b7836 */ /* 0x000fe40000000000 */
[----:B------:R-:W-:Y:S02]  /*3000*/  IMAD R5, R4, R30, R5 ;  /* 0x0000001e04057224 */ /* 0x000fe400078e0205 */
[----:B------:R-:W-:Y:S02]  /*3010*/  IMAD.MOV.U32 R4, RZ, RZ, R42 ;  /* 0x000000ffff047224 */ /* 0x000fe400078e002a */
[----:B------:R-:W-:Y:S02]  /*3020*/  VIADD R12, R12, 0xffffffd0 ;  /* 0xffffffd00c0c7836 */ /* 0x000fe40000000000 */
[----:B----4-:R-:W-:-:S02]  /*3030*/  IMAD R0, R11, R0, R5 ;  /* 0x000000000b007224 */ /* 0x010fc400078e0205 */
[----:B------:R-:W-:Y:S02]  /*3040*/  IMAD.MOV.U32 R5, RZ, RZ, R19 ;  /* 0x000000ffff057224 */ /* 0x000fe400078e0013 */
[----:B------:R-:W-:Y:S02]  /*3050*/  VIADD R4, R4, 0xffffffd0 ;  /* 0xffffffd004047836 */ /* 0x000fe40000000000 */
[----:B------:R-:W-:Y:S02]  /*3060*/  IMAD R0, R12, R31, R0 ;  /* 0x0000001f0c007224 */ /* 0x000fe400078e0200 */
[----:B------:R-:W-:Y:S02]  /*3070*/  VIADD R5, R5, 0xffffffd0 ;  /* 0xffffffd005057836 */ /* 0x000fe40000000000 */
[----:B------:R-:W-:Y:S01]  /*3080*/  IMAD R3, R4, R3, R0 ;  /* 0x0000000304037224 */ /* 0x000fe200078e0200 */
[----:B------:R-:W-:-:S03]  /*3090*/  PRMT R0, R41, 0x8880, RZ ;  /* 0x0000888029007816 */ /* 0x000fc600000000ff */
[----:B------:R-:W-:Y:S01]  /*30a0*/  IMAD R50, R5, R50, R3 ;  /* 0x0000003205327224 */ /* 0x000fe200078e0203 */
[----:B------:R-:W-:Y:S01]  /*30b0*/  PRMT R3, R40, 0x8880, RZ ;  /* 0x0000888028037816 */ /* 0x000fe200000000ff */
[----:B------:R-:W-:Y:S01]  /*30c0*/  VIADD R0, R0, 0xffffffd0 ;  /* 0xffffffd000007836 */ /* 0x000fe20000000000 */
[----:B------:R-:W-:-:S03]  /*30d0*/  PRMT R4, R18, 0x8880, RZ ;  /* 0x0000888012047816 */ /* 0x000fc600000000ff */
[----:B------:R-:W-:Y:S02]  /*30e0*/  VIADD R3, R3, 0xffffffd0 ;  /* 0xffffffd003037836 */ /* 0x000fe40000000000 */
[----:B------:R-:W-:Y:S02]  /*30f0*/  IMAD R7, R0, R7, R50 ;  /* 0x0000000700077224 */ /* 0x000fe400078e0232 */
[----:B------:R-:W-:Y:S02]  /*3100*/  IMAD.MOV.U32 R0, RZ, RZ, R17 ;  /* 0x000000ffff007224 */ /* 0x000fe400078e0011 */
[----:B------:R-:W-:Y:S02]  /*3110*/  VIADD R4, R4, 0xffffffd0 ;  /* 0xffffffd004047836 */ /* 0x000fe40000000000 */
[----:B------:R-:W-:Y:S02]  /*3120*/  IMAD R8, R3, R8, R7 ;  /* 0x0000000803087224 */ /* 0x000fe400078e0207 */
[----:B------:R-:W-:-:S02]  /*3130*/  IMAD.MOV.U32 R3, RZ, RZ, R39 ;  /* 0x000000ffff037224 */ /* 0x000fc400078e0027 */
        /* <DEDUP_REMOVED lines=13> */
[----:B-----5:R-:W-:Y:S01]  /*3210*/  IMAD R3, R3, R52, R51 ;  /* 0x0000003403037224 */ /* 0x020fe200078e0233 */
[----:B------:R-:W-:Y:S01]  /*3220*/  PRMT R5, R35, 0x8880, RZ ;  /* 0x0000888023057816 */ /* 0x000fe200000000ff */
[----:B------:R-:W-:-:S02]  /*3230*/  VIADD R0, R0, 0xffffffd0 ;  /* 0xffffffd000007836 */ /* 0x000fc40000000000 */
[----:B------:R-:W-:Y:S02]  /*3240*/  IMAD R4, R4, R10, R3 ;  /* 0x0000000a04047224 */ /* 0x000fe400078e0203 */
[----:B------:R-:W-:Y:S02]  /*3250*/  VIADD R5, R5, 0xffffffd0 ;  /* 0xffffffd005057836 */ /* 0x000fe40000000000 */
[----:B------:R-:W-:Y:S02]  /*3260*/  IMAD R0, R0, R53, R4 ;  /* 0x0000003500007224 */ /* 0x000fe400078e0204 */
[----:B------:R-:W-:Y:S02]  /*3270*/  VIADD R4, R2, 0xffffffd0 ;  /* 0xffffffd002047836 */ /* 0x000fe40000000000 */
[----:B------:R-:W-:Y:S01]  /*3280*/  IMAD R0, R5, R27, R0 ;  /* 0x0000001b05007224 */ /* 0x000fe200078e0200 */
[----:B------:R-:W-:Y:S01]  /*3290*/  PRMT R5, R33, 0x8880, RZ ;  /* 0x0000888021057816 */ /* 0x000fe200000000ff */
[----:B------:R-:W0:Y:S01]  /*32a0*/  LDC.64 R2, c[0x0][0x398] ;  /* 0x0000e600ff027b82 */ /* 0x000e220000000a00 */
[----:B------:R-:W-:Y:S01]  /*32b0*/  PRMT R6, R32, 0x8880, RZ ;  /* 0x0000888020067816 */ /* 0x000fe200000000ff */
[----:B------:R-:W-:-:S02]  /*32c0*/  IMAD R55, R4, R55, R0 ;  /* 0x0000003704377224 */ /* 0x000fc400078e0200 */
[----:B------:R-:W-:Y:S02]  /*32d0*/  VIADD R5, R5, 0xffffffd0 ;  /* 0xffffffd005057836 */ /* 0x000fe40000000000 */
[----:B------:R-:W-:Y:S02]  /*32e0*/  VIADD R6, R6, 0xffffffd0 ;  /* 0xffffffd006067836 */ /* 0x000fe40000000000 */
[----:B------:R-:W-:Y:S02]  /*32f0*/  IMAD.MOV.U32 R0, RZ, RZ, R67 ;  /* 0x000000ffff007224 */ /* 0x000fe400078e0043 */
[----:B------:R-:W-:Y:S02]  /*3300*/  IMAD R54, R5, R54, R55 ;  /* 0x0000003605367224 */ /* 0x000fe400078e0237 */
[----:B------:R-:W-:Y:S02]  /*3310*/  VIADD R0, R0, 0xffffffd0 ;  /* 0xffffffd000007836 */ /* 0x000fe40000000000 */
[----:B------:R-:W-:-:S04]  /*3320*/  IMAD R9, R6, R9, R54 ;  /* 0x0000000906097224 */ /* 0x000fc800078e0236 */
[----:B------:R-:W-:-:S05]  /*3330*/  IMAD R0, R0, R56, R9 ;  /* 0x0000003800007224 */ /* 0x000fca00078e0209 */
[----:B-1----:R-:W-:Y:S01]  /*3340*/  ISETP.GT.AND P0, PT, R0, UR4, PT ;  /* 0x0000000400007c0c */ /* 0x002fe2000bf04270 */
[----:B0-----:R-:W-:-:S03]  /*3350*/  IMAD.WIDE R68, R68, 0x4, R2 ;  /* 0x0000000444447825 */ /* 0x001fc600078e0202 */
[----:B------:R-:W-:-:S05]  /*3360*/  SEL R3, R0, RZ, !P0 ;  /* 0x000000ff00037207 */ /* 0x000fca0004000000 */
[----:B------:R-:W-:Y:S01]  /*3370*/  STG.E desc[UR36][R68.64], R3 ;  /* 0x0000000344007986 */ /* 0x000fe2000c101924 */
[----:B------:R-:W-:Y:S05]  /*3380*/  EXIT ;  /* 0x000000000000794d */ /* 0x000fea0003800000 */
.L_x_34:
        /* <DEDUP_REMOVED lines=15> */
.L_x_36:


//--------------------- .nv.global.init           --------------------------
	.section	.nv.global.init,"aw",@progbits
.nv.global.init:
	.type		$str,@object
	.size		$str,(.L_0 - $str)
$str:
        /*0000*/ 	.byte	0x6f, 0x76, 0x65, 0x72, 0x66, 0x6c, 0x6f, 0x77, 0x21, 0x00
.L_0:


//--------------------- .nv.shared.reserved.0     --------------------------
	.section	.nv.shared.reserved.0,"aw",@nobits
	.weak		__nv_reservedSMEM_offset_0_alias
	.size		__nv_reservedSMEM_offset_0_alias, 0, 64
	.other		__nv_reservedSMEM_offset_0_alias,@"STO_CUDA_RESERVED_SHARED STV_DEFAULT"
__nv_reservedSMEM_offset_0_alias:
	.zero		0
	.zero		64


//--------------------- .nv.constant0._Z26reduceCompleteUnrollWarps8PiS_i --------------------------
	.section	.nv.constant0._Z26reduceCompleteUnrollWarps8PiS_i,"a",@progbits
	.sectionflags	@""
	.align	4
.nv.constant0._Z26reduceCompleteUnrollWarps8PiS_i:
	.zero		916


//--------------------- .nv.constant0._Z17kernel_exhaustivePiiPcS_ --------------------------
	.section	.nv.constant0._Z17kernel_exhaustivePiiPcS_,"a",@progbits
	.sectionflags	@""
	.align	4
.nv.constant0._Z17kernel_exhaustivePiiPcS_:
	.zero		928


//--------------------- SYMBOLS --------------------------

	.type		.nv.reservedSmem.offset0,@object
	.size		.nv.reservedSmem.offset0,0x4
	.type		vprintf,@function
